//
// Generated by NVIDIA NVVM Compiler
//
// Compiler Build ID: CL-36424714
// Cuda compilation tools, release 13.0, V13.0.88
// Based on NVVM 20.0.0
//

.version 9.0
.target sm_100
.address_size 64

	// .globl	_Z8tokenizePcPfii

.visible .entry _Z8tokenizePcPfii(
	.param .u64 .ptr .align 1 _Z8tokenizePcPfii_param_0,
	.param .u64 .ptr .align 1 _Z8tokenizePcPfii_param_1,
	.param .u32 _Z8tokenizePcPfii_param_2,
	.param .u32 _Z8tokenizePcPfii_param_3
)
{
	.reg .pred 	%p<4>;
	.reg .b16 	%rs<2>;
	.reg .b32 	%r<11>;
	.reg .b32 	%f<3>;
	.reg .b64 	%rd<9>;

	ld.param.u64 	%rd1, [_Z8tokenizePcPfii_param_0];
	ld.param.u64 	%rd2, [_Z8tokenizePcPfii_param_1];
	ld.param.u32 	%r2, [_Z8tokenizePcPfii_param_2];
	ld.param.u32 	%r3, [_Z8tokenizePcPfii_param_3];
	mov.u32 	%r4, %ctaid.x;
	mov.u32 	%r5, %ntid.x;
	mov.u32 	%r6, %tid.x;
	mad.lo.s32 	%r1, %r4, %r5, %r6;
	setp.ge.s32 	%p1, %r1, %r2;
	shr.s32 	%r7, %r1, 31;
	shr.u32 	%r8, %r7, 25;
	add.s32 	%r9, %r1, %r8;
	shr.s32 	%r10, %r9, 7;
	setp.ge.s32 	%p2, %r10, %r3;
	or.pred  	%p3, %p1, %p2;
	@%p3 bra 	$L__BB0_2;
	cvta.to.global.u64 	%rd3, %rd1;
	cvta.to.global.u64 	%rd4, %rd2;
	cvt.s64.s32 	%rd5, %r1;
	add.s64 	%rd6, %rd3, %rd5;
	ld.global.s8 	%rs1, [%rd6];
	cvt.rn.f32.s16 	%f1, %rs1;
	div.rn.f32 	%f2, %f1, 0f437F0000;
	mul.wide.s32 	%rd7, %r1, 4;
	add.s64 	%rd8, %rd4, %rd7;
	st.global.f32 	[%rd8], %f2;
$L__BB0_2:
	ret;

}
	// .globl	_Z11dense_layerPfS_S_S_ii
.visible .entry _Z11dense_layerPfS_S_S_ii(
	.param .u64 .ptr .align 1 _Z11dense_layerPfS_S_S_ii_param_0,
	.param .u64 .ptr .align 1 _Z11dense_layerPfS_S_S_ii_param_1,
	.param .u64 .ptr .align 1 _Z11dense_layerPfS_S_S_ii_param_2,
	.param .u64 .ptr .align 1 _Z11dense_layerPfS_S_S_ii_param_3,
	.param .u32 _Z11dense_layerPfS_S_S_ii_param_4,
	.param .u32 _Z11dense_layerPfS_S_S_ii_param_5
)
{
	.reg .pred 	%p<12>;
	.reg .b32 	%r<41>;
	.reg .b32 	%f<59>;
	.reg .b64 	%rd<44>;

	ld.param.u64 	%rd12, [_Z11dense_layerPfS_S_S_ii_param_0];
	ld.param.u64 	%rd13, [_Z11dense_layerPfS_S_S_ii_param_1];
	ld.param.u64 	%rd10, [_Z11dense_layerPfS_S_S_ii_param_2];
	ld.param.u64 	%rd11, [_Z11dense_layerPfS_S_S_ii_param_3];
	ld.param.u32 	%r21, [_Z11dense_layerPfS_S_S_ii_param_4];
	ld.param.u32 	%r20, [_Z11dense_layerPfS_S_S_ii_param_5];
	cvta.to.global.u64 	%rd1, %rd13;
	cvta.to.global.u64 	%rd2, %rd12;
	mov.u32 	%r22, %ctaid.x;
	mov.u32 	%r23, %ntid.x;
	mov.u32 	%r24, %tid.x;
	mad.lo.s32 	%r1, %r22, %r23, %r24;
	setp.ge.s32 	%p1, %r1, %r21;
	setp.lt.s32 	%p2, %r20, 1;
	or.pred  	%p3, %p1, %p2;
	@%p3 bra 	$L__BB1_14;
	mul.lo.s32 	%r2, %r20, %r1;
	and.b32  	%r3, %r20, 7;
	and.b32  	%r4, %r20, 3;
	and.b32  	%r5, %r20, 2147483640;
	and.b32  	%r6, %r20, 1;
	neg.s32 	%r7, %r5;
	add.s64 	%rd3, %rd2, 16;
	cvta.to.global.u64 	%rd4, %rd10;
	cvta.to.global.u64 	%rd5, %rd11;
	mov.b32 	%r35, 0;
$L__BB1_2:
	setp.lt.u32 	%p4, %r20, 8;
	mul.wide.u32 	%rd14, %r35, 4;
	add.s64 	%rd15, %rd4, %rd14;
	ld.global.f32 	%f58, [%rd15];
	add.s32 	%r27, %r35, %r2;
	mul.wide.s32 	%rd16, %r27, 4;
	add.s64 	%rd6, %rd5, %rd16;
	st.global.f32 	[%rd6], %f58;
	mul.lo.s32 	%r9, %r35, %r20;
	mov.b32 	%r39, 0;
	@%p4 bra 	$L__BB1_5;
	mul.wide.u32 	%rd17, %r9, 4;
	add.s64 	%rd18, %rd1, %rd17;
	add.s64 	%rd43, %rd18, 16;
	mov.u32 	%r36, %r2;
	mov.u32 	%r37, %r7;
$L__BB1_4:
	.pragma "nounroll";
	mul.wide.s32 	%rd19, %r36, 4;
	add.s64 	%rd20, %rd3, %rd19;
	ld.global.f32 	%f11, [%rd20+-16];
	ld.global.f32 	%f12, [%rd43+-16];
	fma.rn.f32 	%f13, %f11, %f12, %f58;
	st.global.f32 	[%rd6], %f13;
	ld.global.f32 	%f14, [%rd20+-12];
	ld.global.f32 	%f15, [%rd43+-12];
	fma.rn.f32 	%f16, %f14, %f15, %f13;
	st.global.f32 	[%rd6], %f16;
	ld.global.f32 	%f17, [%rd20+-8];
	ld.global.f32 	%f18, [%rd43+-8];
	fma.rn.f32 	%f19, %f17, %f18, %f16;
	st.global.f32 	[%rd6], %f19;
	ld.global.f32 	%f20, [%rd20+-4];
	ld.global.f32 	%f21, [%rd43+-4];
	fma.rn.f32 	%f22, %f20, %f21, %f19;
	st.global.f32 	[%rd6], %f22;
	ld.global.f32 	%f23, [%rd20];
	ld.global.f32 	%f24, [%rd43];
	fma.rn.f32 	%f25, %f23, %f24, %f22;
	st.global.f32 	[%rd6], %f25;
	ld.global.f32 	%f26, [%rd20+4];
	ld.global.f32 	%f27, [%rd43+4];
	fma.rn.f32 	%f28, %f26, %f27, %f25;
	st.global.f32 	[%rd6], %f28;
	ld.global.f32 	%f29, [%rd20+8];
	ld.global.f32 	%f30, [%rd43+8];
	fma.rn.f32 	%f31, %f29, %f30, %f28;
	st.global.f32 	[%rd6], %f31;
	ld.global.f32 	%f32, [%rd20+12];
	ld.global.f32 	%f33, [%rd43+12];
	fma.rn.f32 	%f58, %f32, %f33, %f31;
	st.global.f32 	[%rd6], %f58;
	add.s32 	%r37, %r37, 8;
	add.s32 	%r36, %r36, 8;
	add.s64 	%rd43, %rd43, 32;
	setp.ne.s32 	%p5, %r37, 0;
	mov.u32 	%r39, %r5;
	@%p5 bra 	$L__BB1_4;
$L__BB1_5:
	setp.eq.s32 	%p6, %r3, 0;
	@%p6 bra 	$L__BB1_13;
	add.s32 	%r28, %r3, -1;
	setp.lt.u32 	%p7, %r28, 3;
	@%p7 bra 	$L__BB1_8;
	add.s32 	%r29, %r39, %r2;
	mul.wide.s32 	%rd21, %r29, 4;
	add.s64 	%rd22, %rd2, %rd21;
	ld.global.f32 	%f34, [%rd22];
	add.s32 	%r30, %r39, %r9;
	mul.wide.u32 	%rd23, %r30, 4;
	add.s64 	%rd24, %rd1, %rd23;
	ld.global.f32 	%f35, [%rd24];
	fma.rn.f32 	%f36, %f34, %f35, %f58;
	st.global.f32 	[%rd6], %f36;
	ld.global.f32 	%f37, [%rd22+4];
	cvt.u64.u32 	%rd25, %r9;
	cvt.u64.u32 	%rd26, %r39;
	add.s64 	%rd27, %rd26, %rd25;
	shl.b64 	%rd28, %rd27, 2;
	add.s64 	%rd29, %rd1, %rd28;
	ld.global.f32 	%f38, [%rd29+4];
	fma.rn.f32 	%f39, %f37, %f38, %f36;
	st.global.f32 	[%rd6], %f39;
	ld.global.f32 	%f40, [%rd22+8];
	ld.global.f32 	%f41, [%rd29+8];
	fma.rn.f32 	%f42, %f40, %f41, %f39;
	st.global.f32 	[%rd6], %f42;
	ld.global.f32 	%f43, [%rd22+12];
	ld.global.f32 	%f44, [%rd29+12];
	fma.rn.f32 	%f58, %f43, %f44, %f42;
	st.global.f32 	[%rd6], %f58;
	add.s32 	%r39, %r39, 4;
$L__BB1_8:
	setp.eq.s32 	%p8, %r4, 0;
	@%p8 bra 	$L__BB1_13;
	setp.eq.s32 	%p9, %r4, 1;
	@%p9 bra 	$L__BB1_11;
	add.s32 	%r31, %r39, %r2;
	mul.wide.s32 	%rd30, %r31, 4;
	add.s64 	%rd31, %rd2, %rd30;
	ld.global.f32 	%f45, [%rd31];
	add.s32 	%r32, %r39, %r9;
	mul.wide.u32 	%rd32, %r32, 4;
	add.s64 	%rd33, %rd1, %rd32;
	ld.global.f32 	%f46, [%rd33];
	fma.rn.f32 	%f47, %f45, %f46, %f58;
	st.global.f32 	[%rd6], %f47;
	ld.global.f32 	%f48, [%rd31+4];
	cvt.u64.u32 	%rd34, %r9;
	cvt.u64.u32 	%rd35, %r39;
	add.s64 	%rd36, %rd35, %rd34;
	shl.b64 	%rd37, %rd36, 2;
	add.s64 	%rd38, %rd1, %rd37;
	ld.global.f32 	%f49, [%rd38+4];
	fma.rn.f32 	%f58, %f48, %f49, %f47;
	st.global.f32 	[%rd6], %f58;
	add.s32 	%r39, %r39, 2;
$L__BB1_11:
	setp.eq.s32 	%p10, %r6, 0;
	@%p10 bra 	$L__BB1_13;
	add.s32 	%r33, %r39, %r2;
	mul.wide.s32 	%rd39, %r33, 4;
	add.s64 	%rd40, %rd2, %rd39;
	ld.global.f32 	%f50, [%rd40];
	add.s32 	%r34, %r39, %r9;
	mul.wide.u32 	%rd41, %r34, 4;
	add.s64 	%rd42, %rd1, %rd41;
	ld.global.f32 	%f51, [%rd42];
	fma.rn.f32 	%f58, %f50, %f51, %f58;
$L__BB1_13:
	min.f32 	%f52, %f58, 0f41200000;
	max.f32 	%f53, %f52, 0fC1200000;
	st.global.f32 	[%rd6], %f53;
	add.s32 	%r35, %r35, 1;
	setp.ne.s32 	%p11, %r35, %r20;
	@%p11 bra 	$L__BB1_2;
$L__BB1_14:
	ret;

}
	// .globl	_Z18sigmoid_activationPfi
.visible .entry _Z18sigmoid_activationPfi(
	.param .u64 .ptr .align 1 _Z18sigmoid_activationPfi_param_0,
	.param .u32 _Z18sigmoid_activationPfi_param_1
)
{
	.reg .pred 	%p<2>;
	.reg .b32 	%r<8>;
	.reg .b32 	%f<15>;
	.reg .b64 	%rd<5>;

	ld.param.u64 	%rd1, [_Z18sigmoid_activationPfi_param_0];
	ld.param.u32 	%r2, [_Z18sigmoid_activationPfi_param_1];
	mov.u32 	%r3, %ctaid.x;
	mov.u32 	%r4, %ntid.x;
	mov.u32 	%r5, %tid.x;
	mad.lo.s32 	%r1, %r3, %r4, %r5;
	setp.ge.s32 	%p1, %r1, %r2;
	@%p1 bra 	$L__BB2_2;
	cvta.to.global.u64 	%rd2, %rd1;
	mul.wide.s32 	%rd3, %r1, 4;
	add.s64 	%rd4, %rd2, %rd3;
	ld.global.f32 	%f1, [%rd4];
	fma.rn.f32 	%f2, %f1, 0fBBBB989D, 0f3F000000;
	cvt.sat.f32.f32 	%f3, %f2;
	mov.f32 	%f4, 0f4B400001;
	mov.f32 	%f5, 0f437C0000;
	fma.rm.f32 	%f6, %f3, %f5, %f4;
	add.f32 	%f7, %f6, 0fCB40007F;
	neg.f32 	%f8, %f7;
	fma.rn.f32 	%f9, %f1, 0fBFB8AA3B, %f8;
	fma.rn.f32 	%f10, %f1, 0fB2A57060, %f9;
	mov.b32 	%r6, %f6;
	shl.b32 	%r7, %r6, 23;
	mov.b32 	%f11, %r7;
	ex2.approx.ftz.f32 	%f12, %f10;
	fma.rn.f32 	%f13, %f12, %f11, 0f3F800000;
	rcp.rn.f32 	%f14, %f13;
	st.global.f32 	[%rd4], %f14;
$L__BB2_2:
	ret;

}


// ===== COMPILED SASS (sm_100) =====

	.target	sm_100

	.elftype	@"ET_EXEC"


//--------------------- .note.nv.tkinfo           --------------------------
	.section	.note.nv.tkinfo,"",@"SHT_NOTE"
	.sectionflags	@"SHF_NOTE_NV_TKINFO"
	.tkinfo
        /*0018*/ 	.word	0x00000002
        /*0030*/ 	.string	""
        /*0030*/ 	.string	"ptxas"
        /*0030*/ 	.string	"Cuda compilation tools, release 13.0, V13.0.88"
        /*0030*/ 	.string	"Build cuda_13.0.r13.0/compiler.36424714_0"
        /*0030*/ 	.string	"-arch sm_100 -m 64 "



//--------------------- .note.nv.cuinfo           --------------------------
	.section	.note.nv.cuinfo,"",@"SHT_NOTE"
	.sectionflags	@"SHF_NOTE_NV_CUINFO"
        /*0018*/ 	.short	0x0002
        /*001a*/ 	.short	0x0064
        /*001c*/ 	.short	0x0082
	.zero		2


//--------------------- .nv.info                  --------------------------
	.section	.nv.info,"",@"SHT_CUDA_INFO"
	.align	4


	//----- nvinfo : EIATTR_REGCOUNT
	.align		4
        /*0000*/ 	.byte	0x04, 0x2f
        /*0002*/ 	.short	(.L_1 - .L_0)
	.align		4
.L_0:
        /*0004*/ 	.word	index@(_Z8tokenizePcPfii)
        /*0008*/ 	.word	0x0000000d


	//----- nvinfo : EIATTR_FRAME_SIZE
	.align		4
.L_1:
        /*000c*/ 	.byte	0x04, 0x11
        /*000e*/ 	.short	(.L_3 - .L_2)
	.align		4
.L_2:
        /*0010*/ 	.word	index@($__internal_1_$__cuda_sm3x_div_rn_noftz_f32_slowpath)
        /*0014*/ 	.word	0x00000000


	//----- nvinfo : EIATTR_FRAME_SIZE
	.align		4
.L_3:
        /*0018*/ 	.byte	0x04, 0x11
        /*001a*/ 	.short	(.L_5 - .L_4)
	.align		4
.L_4:
        /*001c*/ 	.word	index@(_Z8tokenizePcPfii)
        /*0020*/ 	.word	0x00000000


	//----- nvinfo : EIATTR_REGCOUNT
	.align		4
.L_5:
        /*0024*/ 	.byte	0x04, 0x2f
        /*0026*/ 	.short	(.L_7 - .L_6)
	.align		4
.L_6:
        /*0028*/ 	.word	index@(_Z11dense_layerPfS_S_S_ii)
        /*002c*/ 	.word	0x0000001a


	//----- nvinfo : EIATTR_FRAME_SIZE
	.align		4
.L_7:
        /*0030*/ 	.byte	0x04, 0x11
        /*0032*/ 	.short	(.L_9 - .L_8)
	.align		4
.L_8:
        /*0034*/ 	.word	index@(_Z11dense_layerPfS_S_S_ii)
        /*0038*/ 	.word	0x00000000


	//----- nvinfo : EIATTR_REGCOUNT
	.align		4
.L_9:
        /*003c*/ 	.byte	0x04, 0x2f
        /*003e*/ 	.short	(.L_11 - .L_10)
	.align		4
.L_10:
        /*0040*/ 	.word	index@(_Z18sigmoid_activationPfi)
        /*0044*/ 	.word	0x0000000f


	//----- nvinfo : EIATTR_FRAME_SIZE
	.align		4
.L_11:
        /*0048*/ 	.byte	0x04, 0x11
        /*004a*/ 	.short	(.L_13 - .L_12)
	.align		4
.L_12:
        /*004c*/ 	.word	index@($__internal_0_$__cuda_sm20_rcp_rn_f32_slowpath)
        /*0050*/ 	.word	0x00000000


	//----- nvinfo : EIATTR_FRAME_SIZE
	.align		4
.L_13:
        /*0054*/ 	.byte	0x04, 0x11
        /*0056*/ 	.short	(.L_15 - .L_14)
	.align		4
.L_14:
        /*0058*/ 	.word	index@(_Z18sigmoid_activationPfi)
        /*005c*/ 	.word	0x00000000


	//----- nvinfo : EIATTR_MIN_STACK_SIZE
	.align		4
.L_15:
        /*0060*/ 	.byte	0x04, 0x12
        /*0062*/ 	.short	(.L_17 - .L_16)
	.align		4
.L_16:
        /*0064*/ 	.word	index@(_Z18sigmoid_activationPfi)
        /*0068*/ 	.word	0x00000000


	//----- nvinfo : EIATTR_MIN_STACK_SIZE
	.align		4
.L_17:
        /*006c*/ 	.byte	0x04, 0x12
        /*006e*/ 	.short	(.L_19 - .L_18)
	.align		4
.L_18:
        /*0070*/ 	.word	index@(_Z11dense_layerPfS_S_S_ii)
        /*0074*/ 	.word	0x00000000


	//----- nvinfo : EIATTR_MIN_STACK_SIZE
	.align		4
.L_19:
        /*0078*/ 	.byte	0x04, 0x12
        /*007a*/ 	.short	(.L_21 - .L_20)
	.align		4
.L_20:
        /*007c*/ 	.word	index@(_Z8tokenizePcPfii)
        /*0080*/ 	.word	0x00000000
.L_21:


//--------------------- .nv.compat                --------------------------
	.section	.nv.compat,"",@"SHT_CUDA_COMPAT_INFO"
	.align	4
        /*0000*/ 	.byte	0x02, 0x09, 0x00, 0x00, 0x02, 0x02, 0x01, 0x00, 0x02, 0x05, 0x05, 0x00, 0x03, 0x07, 0x01, 0x01
        /*0010*/ 	.byte	0x02, 0x03, 0x00, 0x00, 0x02, 0x06, 0x01, 0x00, 0x04, 0x0b, 0x08, 0x00, 0x01, 0x00, 0x00, 0x00
        /*0020*/ 	.byte	0x00, 0x00, 0x00, 0x00


//--------------------- .nv.info._Z18sigmoid_activationPfi --------------------------
	.section	.nv.info._Z18sigmoid_activationPfi,"",@"SHT_CUDA_INFO"
	.sectionflags	@""
	.align	4


	//----- nvinfo : EIATTR_CUDA_API_VERSION
	.align		4
        /*0000*/ 	.byte	0x04, 0x37
        /*0002*/ 	.short	(.L_23 - .L_22)
.L_22:
        /*0004*/ 	.word	0x00000082


	//----- nvinfo : EIATTR_KPARAM_INFO
	.align		4
.L_23:
        /*0008*/ 	.byte	0x04, 0x17
        /*000a*/ 	.short	(.L_25 - .L_24)
.L_24:
        /*000c*/ 	.word	0x00000000
        /*0010*/ 	.short	0x0001
        /*0012*/ 	.short	0x0008
        /*0014*/ 	.byte	0x00, 0xf0, 0x11, 0x00


	//----- nvinfo : EIATTR_KPARAM_INFO
	.align		4
.L_25:
        /*0018*/ 	.byte	0x04, 0x17
        /*001a*/ 	.short	(.L_27 - .L_26)
.L_26:
        /*001c*/ 	.word	0x00000000
        /*0020*/ 	.short	0x0000
        /*0022*/ 	.short	0x0000
        /*0024*/ 	.byte	0x00, 0xf5, 0x21, 0x00


	//----- nvinfo : EIATTR_SPARSE_MMA_MASK
	.align		4
.L_27:
        /*0028*/ 	.byte	0x03, 0x50
        /*002a*/ 	.short	0x0000


	//----- nvinfo : EIATTR_MAXREG_COUNT
	.align		4
        /*002c*/ 	.byte	0x03, 0x1b
        /*002e*/ 	.short	0x00ff


	//----- nvinfo : EIATTR_MERCURY_ISA_VERSION
	.align		4
        /*0030*/ 	.byte	0x03, 0x5f
        /*0032*/ 	.short	0x0101


	//----- nvinfo : EIATTR_VRC_CTA_INIT_COUNT
	.align		4
        /*0034*/ 	.byte	0x02, 0x4a
	.zero		1
	.zero		1


	//----- nvinfo : EIATTR_EXIT_INSTR_OFFSETS
	.align		4
        /*0038*/ 	.byte	0x04, 0x1c
        /*003a*/ 	.short	(.L_29 - .L_28)


	//   ....[0]....
.L_28:
        /*003c*/ 	.word	0x00000070


	//   ....[1]....
        /*0040*/ 	.word	0x00000240


	//----- nvinfo : EIATTR_CRS_STACK_SIZE
	.align		4
.L_29:
        /*0044*/ 	.byte	0x04, 0x1e
        /*0046*/ 	.short	(.L_31 - .L_30)
.L_30:
        /*0048*/ 	.word	0x00000000


	//----- nvinfo : EIATTR_CBANK_PARAM_SIZE
	.align		4
.L_31:
        /*004c*/ 	.byte	0x03, 0x19
        /*004e*/ 	.short	0x000c


	//----- nvinfo : EIATTR_PARAM_CBANK
	.align		4
        /*0050*/ 	.byte	0x04, 0x0a
        /*0052*/ 	.short	(.L_33 - .L_32)
	.align		4
.L_32:
        /*0054*/ 	.word	index@(.nv.constant0._Z18sigmoid_activationPfi)
        /*0058*/ 	.short	0x0380
        /*005a*/ 	.short	0x000c


	//----- nvinfo : EIATTR_SW_WAR
	.align		4
.L_33:
        /*005c*/ 	.byte	0x04, 0x36
        /*005e*/ 	.short	(.L_35 - .L_34)
.L_34:
        /*0060*/ 	.word	0x00000008
.L_35:


//--------------------- .nv.info._Z11dense_layerPfS_S_S_ii --------------------------
	.section	.nv.info._Z11dense_layerPfS_S_S_ii,"",@"SHT_CUDA_INFO"
	.sectionflags	@""
	.align	4


	//----- nvinfo : EIATTR_CUDA_API_VERSION
	.align		4
        /*0000*/ 	.byte	0x04, 0x37
        /*0002*/ 	.short	(.L_37 - .L_36)
.L_36:
        /*0004*/ 	.word	0x00000082


	//----- nvinfo : EIATTR_KPARAM_INFO
	.align		4
.L_37:
        /*0008*/ 	.byte	0x04, 0x17
        /*000a*/ 	.short	(.L_39 - .L_38)
.L_38:
        /*000c*/ 	.word	0x00000000
        /*0010*/ 	.short	0x0005
        /*0012*/ 	.short	0x0024
        /*0014*/ 	.byte	0x00, 0xf0, 0x11, 0x00


	//----- nvinfo : EIATTR_KPARAM_INFO
	.align		4
.L_39:
        /*0018*/ 	.byte	0x04, 0x17
        /*001a*/ 	.short	(.L_41 - .L_40)
.L_40:
        /*001c*/ 	.word	0x00000000
        /*0020*/ 	.short	0x0004
        /*0022*/ 	.short	0x0020
        /*0024*/ 	.byte	0x00, 0xf0, 0x11, 0x00


	//----- nvinfo : EIATTR_KPARAM_INFO
	.align		4
.L_41:
        /*0028*/ 	.byte	0x04, 0x17
        /*002a*/ 	.short	(.L_43 - .L_42)
.L_42:
        /*002c*/ 	.word	0x00000000
        /*0030*/ 	.short	0x0003
        /*0032*/ 	.short	0x0018
        /*0034*/ 	.byte	0x00, 0xf5, 0x21, 0x00


	//----- nvinfo : EIATTR_KPARAM_INFO
	.align		4
.L_43:
        /*0038*/ 	.byte	0x04, 0x17
        /*003a*/ 	.short	(.L_45 - .L_44)
.L_44:
        /*003c*/ 	.word	0x00000000
        /*0040*/ 	.short	0x0002
        /*0042*/ 	.short	0x0010
        /*0044*/ 	.byte	0x00, 0xf5, 0x21, 0x00


	//----- nvinfo : EIATTR_KPARAM_INFO
	.align		4
.L_45:
        /*0048*/ 	.byte	0x04, 0x17
        /*004a*/ 	.short	(.L_47 - .L_46)
.L_46:
        /*004c*/ 	.word	0x00000000
        /*0050*/ 	.short	0x0001
        /*0052*/ 	.short	0x0008
        /*0054*/ 	.byte	0x00, 0xf5, 0x21, 0x00


	//----- nvinfo : EIATTR_KPARAM_INFO
	.align		4
.L_47:
        /*0058*/ 	.byte	0x04, 0x17
        /*005a*/ 	.short	(.L_49 - .L_48)
.L_48:
        /*005c*/ 	.word	0x00000000
        /*0060*/ 	.short	0x0000
        /*0062*/ 	.short	0x0000
        /*0064*/ 	.byte	0x00, 0xf5, 0x21, 0x00


	//----- nvinfo : EIATTR_SPARSE_MMA_MASK
	.align		4
.L_49:
        /*0068*/ 	.byte	0x03, 0x50
        /*006a*/ 	.short	0x0000


	//----- nvinfo : EIATTR_MAXREG_COUNT
	.align		4
        /*006c*/ 	.byte	0x03, 0x1b
        /*006e*/ 	.short	0x00ff


	//----- nvinfo : EIATTR_MERCURY_ISA_VERSION
	.align		4
        /*0070*/ 	.byte	0x03, 0x5f
        /*0072*/ 	.short	0x0101


	//----- nvinfo : EIATTR_VRC_CTA_INIT_COUNT
	.align		4
        /*0074*/ 	.byte	0x02, 0x4a
	.zero		1
	.zero		1


	//----- nvinfo : EIATTR_EXIT_INSTR_OFFSETS
	.align		4
        /*0078*/ 	.byte	0x04, 0x1c
        /*007a*/ 	.short	(.L_51 - .L_50)


	//   ....[0]....
.L_50:
        /*007c*/ 	.word	0x00000080


	//   ....[1]....
        /*0080*/ 	.word	0x00000990


	//----- nvinfo : EIATTR_CBANK_PARAM_SIZE
	.align		4
.L_51:
        /*0084*/ 	.byte	0x03, 0x19
        /*0086*/ 	.short	0x0028


	//----- nvinfo : EIATTR_PARAM_CBANK
	.align		4
        /*0088*/ 	.byte	0x04, 0x0a
        /*008a*/ 	.short	(.L_53 - .L_52)
	.align		4
.L_52:
        /*008c*/ 	.word	index@(.nv.constant0._Z11dense_layerPfS_S_S_ii)
        /*0090*/ 	.short	0x0380
        /*0092*/ 	.short	0x0028


	//----- nvinfo : EIATTR_SW_WAR
	.align		4
.L_53:
        /*0094*/ 	.byte	0x04, 0x36
        /*0096*/ 	.short	(.L_55 - .L_54)
.L_54:
        /*0098*/ 	.word	0x00000008
.L_55:


//--------------------- .nv.info._Z8tokenizePcPfii --------------------------
	.section	.nv.info._Z8tokenizePcPfii,"",@"SHT_CUDA_INFO"
	.sectionflags	@""
	.align	4


	//----- nvinfo : EIATTR_CUDA_API_VERSION
	.align		4
        /*0000*/ 	.byte	0x04, 0x37
        /*0002*/ 	.short	(.L_57 - .L_56)
.L_56:
        /*0004*/ 	.word	0x00000082


	//----- nvinfo : EIATTR_KPARAM_INFO
	.align		4
.L_57:
        /*0008*/ 	.byte	0x04, 0x17
        /*000a*/ 	.short	(.L_59 - .L_58)
.L_58:
        /*000c*/ 	.word	0x00000000
        /*0010*/ 	.short	0x0003
        /*0012*/ 	.short	0x0014
        /*0014*/ 	.byte	0x00, 0xf0, 0x11, 0x00


	//----- nvinfo : EIATTR_KPARAM_INFO
	.align		4
.L_59:
        /*0018*/ 	.byte	0x04, 0x17
        /*001a*/ 	.short	(.L_61 - .L_60)
.L_60:
        /*001c*/ 	.word	0x00000000
        /*0020*/ 	.short	0x0002
        /*0022*/ 	.short	0x0010
        /*0024*/ 	.byte	0x00, 0xf0, 0x11, 0x00


	//----- nvinfo : EIATTR_KPARAM_INFO
	.align		4
.L_61:
        /*0028*/ 	.byte	0x04, 0x17
        /*002a*/ 	.short	(.L_63 - .L_62)
.L_62:
        /*002c*/ 	.word	0x00000000
        /*0030*/ 	.short	0x0001
        /*0032*/ 	.short	0x0008
        /*0034*/ 	.byte	0x00, 0xf5, 0x21, 0x00


	//----- nvinfo : EIATTR_KPARAM_INFO
	.align		4
.L_63:
        /*0038*/ 	.byte	0x04, 0x17
        /*003a*/ 	.short	(.L_65 - .L_64)
.L_64:
        /*003c*/ 	.word	0x00000000
        /*0040*/ 	.short	0x0000
        /*0042*/ 	.short	0x0000
        /*0044*/ 	.byte	0x00, 0xf5, 0x21, 0x00


	//----- nvinfo : EIATTR_SPARSE_MMA_MASK
	.align		4
.L_65:
        /*0048*/ 	.byte	0x03, 0x50
        /*004a*/ 	.short	0x0000


	//----- nvinfo : EIATTR_MAXREG_COUNT
	.align		4
        /*004c*/ 	.byte	0x03, 0x1b
        /*004e*/ 	.short	0x00ff


	//----- nvinfo : EIATTR_MERCURY_ISA_VERSION
	.align		4
        /*0050*/ 	.byte	0x03, 0x5f
        /*0052*/ 	.short	0x0101


	//----- nvinfo : EIATTR_VRC_CTA_INIT_COUNT
	.align		4
        /*0054*/ 	.byte	0x02, 0x4a
	.zero		1
	.zero		1


	//----- nvinfo : EIATTR_EXIT_INSTR_OFFSETS
	.align		4
        /*0058*/ 	.byte	0x04, 0x1c
        /*005a*/ 	.short	(.L_67 - .L_66)


	//   ....[0]....
.L_66:
        /*005c*/ 	.word	0x000000b0


	//   ....[1]....
        /*0060*/ 	.word	0x00000220


	//----- nvinfo : EIATTR_CRS_STACK_SIZE
	.align		4
.L_67:
        /*0064*/ 	.byte	0x04, 0x1e
        /*0066*/ 	.short	(.L_69 - .L_68)
.L_68:
        /*0068*/ 	.word	0x00000000


	//----- nvinfo : EIATTR_CBANK_PARAM_SIZE
	.align		4
.L_69:
        /*006c*/ 	.byte	0x03, 0x19
        /*006e*/ 	.short	0x0018


	//----- nvinfo : EIATTR_PARAM_CBANK
	.align		4
        /*0070*/ 	.byte	0x04, 0x0a
        /*0072*/ 	.short	(.L_71 - .L_70)
	.align		4
.L_70:
        /*0074*/ 	.word	index@(.nv.constant0._Z8tokenizePcPfii)
        /*0078*/ 	.short	0x0380
        /*007a*/ 	.short	0x0018


	//----- nvinfo : EIATTR_SW_WAR
	.align		4
.L_71:
        /*007c*/ 	.byte	0x04, 0x36
        /*007e*/ 	.short	(.L_73 - .L_72)
.L_72:
        /*0080*/ 	.word	0x00000008
.L_73:


//--------------------- .nv.callgraph             --------------------------
	.section	.nv.callgraph,"",@"SHT_CUDA_CALLGRAPH"
	.align	4
	.sectionentsize	8
	.align		4
        /*0000*/ 	.word	0x00000000
	.align		4
        /*0004*/ 	.word	0xffffffff
	.align		4
        /*0008*/ 	.word	0x00000000
	.align		4
        /*000c*/ 	.word	0xfffffffe
	.align		4
        /*0010*/ 	.word	0x00000000
	.align		4
        /*0014*/ 	.word	0xfffffffd
	.align		4
        /*0018*/ 	.word	0x00000000
	.align		4
        /*001c*/ 	.word	0xfffffffc


//--------------------- .text._Z18sigmoid_activationPfi --------------------------
	.section	.text._Z18sigmoid_activationPfi,"ax",@progbits
	.align	128
        .global         _Z18sigmoid_activationPfi
        .type           _Z18sigmoid_activationPfi,@function
        .size           _Z18sigmoid_activationPfi,(.L_x_29 - _Z18sigmoid_activationPfi)
        .other          _Z18sigmoid_activationPfi,@"STO_CUDA_ENTRY STV_DEFAULT"
_Z18sigmoid_activationPfi:
.text._Z18sigmoid_activationPfi:
[----:B------:R-:W-:Y:S01]  /*0000*/  LDC R1, c[0x0][0x37c] ;  /* 0x0000df00ff017b82 */ /* 0x000fe20000000800 */
[----:B------:R-:W0:Y:S07]  /*0010*/  S2R R0, SR_TID.X ;  /* 0x0000000000007919 */ /* 0x000e2e0000002100 */
[----:B------:R-:W0:Y:S01]  /*0020*/  S2UR UR4, SR_CTAID.X ;  /* 0x00000000000479c3 */ /* 0x000e220000002500 */
[----:B------:R-:W1:Y:S07]  /*0030*/  LDCU UR5, c[0x0][0x388] ;  /* 0x00007100ff0577ac */ /* 0x000e6e0008000800 */
[----:B------:R-:W0:Y:S02]  /*0040*/  LDC R3, c[0x0][0x360] ;  /* 0x0000d800ff037b82 */ /* 0x000e240000000800 */
[----:B0-----:R-:W-:-:S05]  /*0050*/  IMAD R3, R3, UR4, R0 ;  /* 0x0000000403037c24 */ /* 0x001fca000f8e0200 */
[----:B-1----:R-:W-:-:S13]  /*0060*/  ISETP.GE.AND P0, PT, R3, UR5, PT ;  /* 0x0000000503007c0c */ /* 0x002fda000bf06270 */
[----:B------:R-:W-:Y:S05]  /*0070*/  @P0 EXIT ;  /* 0x000000000000094d */ /* 0x000fea0003800000 */
[----:B------:R-:W0:Y:S01]  /*0080*/  LDC.64 R4, c[0x0][0x380] ;  /* 0x0000e000ff047b82 */ /* 0x000e220000000a00 */
[----:B------:R-:W1:Y:S01]  /*0090*/  LDCU.64 UR4, c[0x0][0x358] ;  /* 0x00006b00ff0477ac */ /* 0x000e620008000a00 */
[----:B0-----:R-:W-:-:S05]  /*00a0*/  IMAD.WIDE R4, R3, 0x4, R4 ;  /* 0x0000000403047825 */ /* 0x001fca00078e0204 */
[----:B-1----:R-:W2:Y:S01]  /*00b0*/  LDG.E R0, desc[UR4][R4.64] ;  /* 0x0000000404007981 */ /* 0x002ea2000c1e1900 */
[----:B------:R-:W-:Y:S01]  /*00c0*/  IMAD.MOV.U32 R3, RZ, RZ, 0x3bbb989d ;  /* 0x3bbb989dff037424 */ /* 0x000fe200078e00ff */
[----:B------:R-:W-:Y:S01]  /*00d0*/  BSSY.RECONVERGENT B0, `(.L_x_0) ;  /* 0x0000015000007945 */ /* 0x000fe20003800200 */
[----:B------:R-:W-:Y:S02]  /*00e0*/  IMAD.MOV.U32 R7, RZ, RZ, 0x437c0000 ;  /* 0x437c0000ff077424 */ /* 0x000fe400078e00ff */
[----:B--2---:R-:W-:-:S04]  /*00f0*/  FFMA.SAT R2, R0, -R3, 0.5 ;  /* 0x3f00000000027423 */ /* 0x004fc80000002803 */
[----:B------:R-:W-:-:S04]  /*0100*/  FFMA.RM R2, R2, R7, 12582913 ;  /* 0x4b40000102027423 */ /* 0x000fc80000004007 */
[C---:B------:R-:W-:Y:S01]  /*0110*/  FADD R3, R2.reuse, -12583039 ;  /* 0xcb40007f02037421 */ /* 0x040fe20000000000 */
[----:B------:R-:W-:-:S03]  /*0120*/  SHF.L.U32 R2, R2, 0x17, RZ ;  /* 0x0000001702027819 */ /* 0x000fc600000006ff */
[----:B------:R-:W-:-:S04]  /*0130*/  FFMA R3, R0, -1.4426950216293334961, -R3 ;  /* 0xbfb8aa3b00037823 */ /* 0x000fc80000000803 */
[----:B------:R-:W-:-:S06]  /*0140*/  FFMA R3, R0, -1.925963033500011079e-08, R3 ;  /* 0xb2a5706000037823 */ /* 0x000fcc0000000003 */
[----:B------:R-:W0:Y:S02]  /*0150*/  MUFU.EX2 R3, R3 ;  /* 0x0000000300037308 */ /* 0x000e240000000800 */
[----:B0-----:R-:W-:-:S04]  /*0160*/  FFMA R0, R2, R3, 1 ;  /* 0x3f80000002007423 */ /* 0x001fc80000000003 */
[----:B------:R-:W-:-:S05]  /*0170*/  VIADD R2, R0, 0x1800000 ;  /* 0x0180000000027836 */ /* 0x000fca0000000000 */
[----:B------:R-:W-:-:S04]  /*0180*/  LOP3.LUT R2, R2, 0x7f800000, RZ, 0xc0, !PT ;  /* 0x7f80000002027812 */ /* 0x000fc800078ec0ff */
[----:B------:R-:W-:-:S13]  /*0190*/  ISETP.GT.U32.AND P0, PT, R2, 0x1ffffff, PT ;  /* 0x01ffffff0200780c */ /* 0x000fda0003f04070 */
[----:B------:R-:W-:Y:S05]  /*01a0*/  @P0 BRA `(.L_x_1) ;  /* 0x00000000000c0947 */ /* 0x000fea0003800000 */
[----:B------:R-:W-:-:S07]  /*01b0*/  MOV R6, 0x1d0 ;  /* 0x000001d000067802 */ /* 0x000fce0000000f00 */
[----:B------:R-:W-:Y:S05]  /*01c0*/  CALL.REL.NOINC `($__internal_0_$__cuda_sm20_rcp_rn_f32_slowpath) ;  /* 0x0000000000207944 */ /* 0x000fea0003c00000 */
[----:B------:R-:W-:Y:S05]  /*01d0*/  BRA `(.L_x_2) ;  /* 0x0000000000107947 */ /* 0x000fea0003800000 */
.L_x_1:
[----:B------:R-:W0:Y:S02]  /*01e0*/  MUFU.RCP R3, R0 ;  /* 0x0000000000037308 */ /* 0x000e240000001000 */
[----:B0-----:R-:W-:-:S04]  /*01f0*/  FFMA R2, R0, R3, -1 ;  /* 0xbf80000000027423 */ /* 0x001fc80000000003 */
[----:B------:R-:W-:-:S04]  /*0200*/  FADD.FTZ R2, -R2, -RZ ;  /* 0x800000ff02027221 */ /* 0x000fc80000010100 */
[----:B------:R-:W-:-:S07]  /*0210*/  FFMA R3, R3, R2, R3 ;  /* 0x0000000203037223 */ /* 0x000fce0000000003 */
.L_x_2:
[----:B------:R-:W-:Y:S05]  /*0220*/  BSYNC.RECONVERGENT B0 ;  /* 0x0000000000007941 */ /* 0x000fea0003800200 */
.L_x_0:
[----:B------:R-:W-:Y:S01]  /*0230*/  STG.E desc[UR4][R4.64], R3 ;  /* 0x0000000304007986 */ /* 0x000fe2000c101904 */
[----:B------:R-:W-:Y:S05]  /*0240*/  EXIT ;  /* 0x000000000000794d */ /* 0x000fea0003800000 */
        .weak           $__internal_0_$__cuda_sm20_rcp_rn_f32_slowpath
        .type           $__internal_0_$__cuda_sm20_rcp_rn_f32_slowpath,@function
        .size           $__internal_0_$__cuda_sm20_rcp_rn_f32_slowpath,(.L_x_29 - $__internal_0_$__cuda_sm20_rcp_rn_f32_slowpath)
$__internal_0_$__cuda_sm20_rcp_rn_f32_slowpath:
[----:B------:R-:W-:Y:S01]  /*0250*/  IMAD.SHL.U32 R2, R0, 0x2, RZ ;  /* 0x0000000200027824 */ /* 0x000fe200078e00ff */
[----:B------:R-:W-:Y:S04]  /*0260*/  BSSY.RECONVERGENT B1, `(.L_x_3) ;  /* 0x0000030000017945 */ /* 0x000fe80003800200 */
[----:B------:R-:W-:-:S04]  /*0270*/  SHF.R.U32.HI R2, RZ, 0x18, R2 ;  /* 0x00000018ff027819 */ /* 0x000fc80000011602 */
[----:B------:R-:W-:-:S13]  /*0280*/  ISETP.NE.U32.AND P0, PT, R2, RZ, PT ;  /* 0x000000ff0200720c */ /* 0x000fda0003f05070 */
[----:B------:R-:W-:Y:S05]  /*0290*/  @P0 BRA `(.L_x_4) ;  /* 0x0000000000280947 */ /* 0x000fea0003800000 */
[----:B------:R-:W-:-:S04]  /*02a0*/  SHF.L.U32 R2, R0, 0x1, RZ ;  /* 0x0000000100027819 */ /* 0x000fc800000006ff */
[----:B------:R-:W-:-:S13]  /*02b0*/  ISETP.NE.AND P0, PT, R2, RZ, PT ;  /* 0x000000ff0200720c */ /* 0x000fda0003f05270 */
[----:B------:R-:W-:Y:S01]  /*02c0*/  @P0 FFMA R7, R0, 1.84467440737095516160e+19, RZ ;  /* 0x5f80000000070823 */ /* 0x000fe200000000ff */
[----:B------:R-:W-:Y:S08]  /*02d0*/  @!P0 MUFU.RCP R3, R0 ;  /* 0x0000000000038308 */ /* 0x000ff00000001000 */
[----:B------:R-:W0:Y:S02]  /*02e0*/  @P0 MUFU.RCP R2, R7 ;  /* 0x0000000700020308 */ /* 0x000e240000001000 */
[----:B0-----:R-:W-:-:S04]  /*02f0*/  @P0 FFMA R8, R7, R2, -1 ;  /* 0xbf80000007080423 */ /* 0x001fc80000000002 */
[----:B------:R-:W-:-:S04]  /*0300*/  @P0 FADD.FTZ R9, -R8, -RZ ;  /* 0x800000ff08090221 */ /* 0x000fc80000010100 */
[----:B------:R-:W-:-:S04]  /*0310*/  @P0 FFMA R2, R2, R9, R2 ;  /* 0x0000000902020223 */ /* 0x000fc80000000002 */
[----:B------:R-:W-:Y:S01]  /*0320*/  @P0 FFMA R3, R2, 1.84467440737095516160e+19, RZ ;  /* 0x5f80000002030823 */ /* 0x000fe200000000ff */
[----:B------:R-:W-:Y:S06]  /*0330*/  BRA `(.L_x_5) ;  /* 0x0000000000887947 */ /* 0x000fec0003800000 */
.L_x_4:
[----:B------:R-:W-:-:S05]  /*0340*/  VIADD R3, R2, 0xffffff03 ;  /* 0xffffff0302037836 */ /* 0x000fca0000000000 */
[----:B------:R-:W-:-:S13]  /*0350*/  ISETP.GT.U32.AND P0, PT, R3, 0x1, PT ;  /* 0x000000010300780c */ /* 0x000fda0003f04070 */
[----:B------:R-:W-:Y:S05]  /*0360*/  @P0 BRA `(.L_x_6) ;  /* 0x0000000000780947 */ /* 0x000fea0003800000 */
[----:B------:R-:W-:Y:S01]  /*0370*/  LOP3.LUT R7, R0, 0x7fffff, RZ, 0xc0, !PT ;  /* 0x007fffff00077812 */ /* 0x000fe200078ec0ff */
[----:B------:R-:W-:-:S03]  /*0380*/  IMAD.MOV.U32 R12, RZ, RZ, 0x3 ;  /* 0x00000003ff0c7424 */ /* 0x000fc600078e00ff */
[----:B------:R-:W-:Y:S02]  /*0390*/  LOP3.LUT R7, R7, 0x3f800000, RZ, 0xfc, !PT ;  /* 0x3f80000007077812 */ /* 0x000fe400078efcff */
[----:B------:R-:W-:Y:S02]  /*03a0*/  SHF.L.U32 R11, R12, R3, RZ ;  /* 0x000000030c0b7219 */ /* 0x000fe400000006ff */
[----:B------:R-:W0:Y:S02]  /*03b0*/  MUFU.RCP R8, R7 ;  /* 0x0000000700087308 */ /* 0x000e240000001000 */
[----:B0-----:R-:W-:-:S04]  /*03c0*/  FFMA R9, R7, R8, -1 ;  /* 0xbf80000007097423 */ /* 0x001fc80000000008 */
[----:B------:R-:W-:-:S04]  /*03d0*/  FADD.FTZ R9, -R9, -RZ ;  /* 0x800000ff09097221 */ /* 0x000fc80000010100 */
[CCC-:B------:R-:W-:Y:S01]  /*03e0*/  FFMA.RM R10, R8.reuse, R9.reuse, R8.reuse ;  /* 0x00000009080a7223 */ /* 0x1c0fe20000004008 */
[----:B------:R-:W-:-:S04]  /*03f0*/  FFMA.RP R9, R8, R9, R8 ;  /* 0x0000000908097223 */ /* 0x000fc80000008008 */
[C---:B------:R-:W-:Y:S02]  /*0400*/  LOP3.LUT R8, R10.reuse, 0x7fffff, RZ, 0xc0, !PT ;  /* 0x007fffff0a087812 */ /* 0x040fe400078ec0ff */
[----:B------:R-:W-:Y:S02]  /*0410*/  FSETP.NEU.FTZ.AND P0, PT, R10, R9, PT ;  /* 0x000000090a00720b */ /* 0x000fe40003f1d000 */
[----:B------:R-:W-:Y:S02]  /*0420*/  LOP3.LUT R8, R8, 0x800000, RZ, 0xfc, !PT ;  /* 0x0080000008087812 */ /* 0x000fe400078efcff */
[----:B------:R-:W-:Y:S02]  /*0430*/  SEL R9, RZ, 0xffffffff, !P0 ;  /* 0xffffffffff097807 */ /* 0x000fe40004000000 */
[----:B------:R-:W-:Y:S02]  /*0440*/  LOP3.LUT R10, R11, R8, RZ, 0xc0, !PT ;  /* 0x000000080b0a7212 */ /* 0x000fe400078ec0ff */
[----:B------:R-:W-:-:S02]  /*0450*/  IADD3 R9, PT, PT, -R9, RZ, RZ ;  /* 0x000000ff09097210 */ /* 0x000fc40007ffe1ff */
[-C--:B------:R-:W-:Y:S02]  /*0460*/  SHF.R.U32.HI R10, RZ, R3.reuse, R10 ;  /* 0x00000003ff0a7219 */ /* 0x080fe4000001160a */
[----:B------:R-:W-:Y:S02]  /*0470*/  LOP3.LUT P1, RZ, R9, R3, R8, 0xf8, !PT ;  /* 0x0000000309ff7212 */ /* 0x000fe4000782f808 */
[C---:B------:R-:W-:Y:S02]  /*0480*/  LOP3.LUT P0, RZ, R10.reuse, 0x1, RZ, 0xc0, !PT ;  /* 0x000000010aff7812 */ /* 0x040fe4000780c0ff */
[----:B------:R-:W-:-:S04]  /*0490*/  LOP3.LUT P2, RZ, R10, 0x2, RZ, 0xc0, !PT ;  /* 0x000000020aff7812 */ /* 0x000fc8000784c0ff */
[----:B------:R-:W-:Y:S02]  /*04a0*/  PLOP3.LUT P0, PT, P0, P1, P2, 0xe0, 0x0 ;  /* 0x000000000000781c */ /* 0x000fe40000703c20 */
[----:B------:R-:W-:Y:S02]  /*04b0*/  LOP3.LUT P1, RZ, R0, 0x7fffff, RZ, 0xc0, !PT ;  /* 0x007fffff00ff7812 */ /* 0x000fe4000782c0ff */
[----:B------:R-:W-:-:S05]  /*04c0*/  SEL R3, RZ, 0x1, !P0 ;  /* 0x00000001ff037807 */ /* 0x000fca0004000000 */
[----:B------:R-:W-:-:S05]  /*04d0*/  IMAD.MOV R3, RZ, RZ, -R3 ;  /* 0x000000ffff037224 */ /* 0x000fca00078e0a03 */
[----:B------:R-:W-:Y:S01]  /*04e0*/  ISETP.GE.AND P0, PT, R3, RZ, PT ;  /* 0x000000ff0300720c */ /* 0x000fe20003f06270 */
[----:B------:R-:W-:-:S05]  /*04f0*/  VIADD R3, R2, 0xffffff04 ;  /* 0xffffff0402037836 */ /* 0x000fca0000000000 */
[----:B------:R-:W-:-:S07]  /*0500*/  SHF.R.U32.HI R3, RZ, R3, R8 ;  /* 0x00000003ff037219 */ /* 0x000fce0000011608 */
[----:B------:R-:W-:-:S05]  /*0510*/  @!P0 IADD3 R3, PT, PT, R3, 0x1, RZ ;  /* 0x0000000103038810 */ /* 0x000fca0007ffe0ff */
[----:B------:R-:W-:-:S05]  /*0520*/  @!P1 IMAD.SHL.U32 R3, R3, 0x2, RZ ;  /* 0x0000000203039824 */ /* 0x000fca00078e00ff */
[----:B------:R-:W-:Y:S01]  /*0530*/  LOP3.LUT R3, R3, 0x80000000, R0, 0xf8, !PT ;  /* 0x8000000003037812 */ /* 0x000fe200078ef800 */
[----:B------:R-:W-:Y:S06]  /*0540*/  BRA `(.L_x_5) ;  /* 0x0000000000047947 */ /* 0x000fec0003800000 */
.L_x_6:
[----:B------:R0:W1:Y:S02]  /*0550*/  MUFU.RCP R3, R0 ;  /* 0x0000000000037308 */ /* 0x0000640000001000 */
.L_x_5:
[----:B------:R-:W-:Y:S05]  /*0560*/  BSYNC.RECONVERGENT B1 ;  /* 0x0000000000017941 */ /* 0x000fea0003800200 */
.L_x_3:
[----:B------:R-:W-:-:S04]  /*0570*/  HFMA2 R7, -RZ, RZ, 0, 0 ;  /* 0x00000000ff077431 */ /* 0x000fc800000001ff */
[----:B01----:R-:W-:Y:S05]  /*0580*/  RET.REL.NODEC R6 `(_Z18sigmoid_activationPfi) ;  /* 0xfffffff8069c7950 */ /* 0x003fea0003c3ffff */
.L_x_7:
[----:B------:R-:W-:-:S00]  /*0590*/  BRA `(.L_x_7) ;  /* 0xfffffffc00fc7947 */ /* 0x000fc0000383ffff */
[----:B------:R-:W-:-:S00]  /*05a0*/  NOP ;  /* 0x0000000000007918 */ /* 0x000fc00000000000 */
        /* <DEDUP_REMOVED lines=13> */
.L_x_29:


//--------------------- .text._Z11dense_layerPfS_S_S_ii --------------------------
	.section	.text._Z11dense_layerPfS_S_S_ii,"ax",@progbits
	.align	128
        .global         _Z11dense_layerPfS_S_S_ii
        .type           _Z11dense_layerPfS_S_S_ii,@function
        .size           _Z11dense_layerPfS_S_S_ii,(.L_x_32 - _Z11dense_layerPfS_S_S_ii)
        .other          _Z11dense_layerPfS_S_S_ii,@"STO_CUDA_ENTRY STV_DEFAULT"
_Z11dense_layerPfS_S_S_ii:
.text._Z11dense_layerPfS_S_S_ii:
[----:B------:R-:W-:Y:S01]  /*0000*/  LDC R1, c[0x0][0x37c] ;  /* 0x0000df00ff017b82 */ /* 0x000fe20000000800 */
[----:B------:R-:W0:Y:S07]  /*0010*/  S2R R3, SR_TID.X ;  /* 0x0000000000037919 */ /* 0x000e2e0000002100 */
[----:B------:R-:W0:Y:S08]  /*0020*/  S2UR UR4, SR_CTAID.X ;  /* 0x00000000000479c3 */ /* 0x000e300000002500 */
[----:B------:R-:W0:Y:S08]  /*0030*/  LDC R0, c[0x0][0x360] ;  /* 0x0000d800ff007b82 */ /* 0x000e300000000800 */
[----:B------:R-:W1:Y:S01]  /*0040*/  LDC.64 R4, c[0x0][0x3a0] ;  /* 0x0000e800ff047b82 */ /* 0x000e620000000a00 */
[----:B0-----:R-:W-:Y:S01]  /*0050*/  IMAD R0, R0, UR4, R3 ;  /* 0x0000000400007c24 */ /* 0x001fe2000f8e0203 */
[----:B-1----:R-:W-:-:S04]  /*0060*/  ISETP.GE.AND P0, PT, R5, 0x1, PT ;  /* 0x000000010500780c */ /* 0x002fc80003f06270 */
[----:B------:R-:W-:-:S13]  /*0070*/  ISETP.GE.OR P0, PT, R0, R4, !P0 ;  /* 0x000000040000720c */ /* 0x000fda0004706670 */
[----:B------:R-:W-:Y:S05]  /*0080*/  @P0 EXIT ;  /* 0x000000000000094d */ /* 0x000fea0003800000 */
[----:B------:R-:W0:Y:S01]  /*0090*/  LDCU.64 UR4, c[0x0][0x380] ;  /* 0x00007000ff0477ac */ /* 0x000e220008000a00 */
[C---:B------:R-:W-:Y:S01]  /*00a0*/  LOP3.LUT R4, R5.reuse, 0x7ffffff8, RZ, 0xc0, !PT ;  /* 0x7ffffff805047812 */ /* 0x040fe200078ec0ff */
[----:B------:R-:W-:Y:S02]  /*00b0*/  HFMA2 R7, -RZ, RZ, 0, 0 ;  /* 0x00000000ff077431 */ /* 0x000fe400000001ff */
[----:B------:R-:W-:Y:S01]  /*00c0*/  IMAD R0, R0, R5, RZ ;  /* 0x0000000500007224 */ /* 0x000fe200078e02ff */
[C---:B------:R-:W-:Y:S01]  /*00d0*/  LOP3.LUT R18, R5.reuse, 0x7, RZ, 0xc0, !PT ;  /* 0x0000000705127812 */ /* 0x040fe200078ec0ff */
[----:B------:R-:W1:Y:S01]  /*00e0*/  LDCU.64 UR6, c[0x0][0x358] ;  /* 0x00006b00ff0677ac */ /* 0x000e620008000a00 */
[----:B------:R-:W-:Y:S01]  /*00f0*/  LOP3.LUT R5, R5, 0x3, RZ, 0xc0, !PT ;  /* 0x0000000305057812 */ /* 0x000fe200078ec0ff */
[----:B------:R-:W-:Y:S01]  /*0100*/  IMAD.MOV R6, RZ, RZ, -R4 ;  /* 0x000000ffff067224 */ /* 0x000fe200078e0a04 */
[----:B0-----:R-:W-:-:S04]  /*0110*/  UIADD3 UR4, UP0, UPT, UR4, 0x10, URZ ;  /* 0x0000001004047890 */ /* 0x001fc8000ff1e0ff */
[----:B------:R-:W-:-:S12]  /*0120*/  UIADD3.X UR5, UPT, UPT, URZ, UR5, URZ, UP0, !UPT ;  /* 0x00000005ff057290 */ /* 0x000fd800087fe4ff */
.L_x_12:
[----:B0-----:R-:W0:Y:S08]  /*0130*/  LDC.64 R10, c[0x0][0x390] ;  /* 0x0000e400ff0a7b82 */ /* 0x001e300000000a00 */
[----:B------:R-:W2:Y:S08]  /*0140*/  LDC R8, c[0x0][0x3a4] ;  /* 0x0000e900ff087b82 */ /* 0x000eb00000000800 */
[----:B------:R-:W3:Y:S01]  /*0150*/  LDC.64 R2, c[0x0][0x398] ;  /* 0x0000e600ff027b82 */ /* 0x000ee20000000a00 */
[----:B0-----:R-:W-:-:S05]  /*0160*/  IMAD.WIDE.U32 R10, R7, 0x4, R10 ;  /* 0x00000004070a7825 */ /* 0x001fca00078e000a */
[----:B-1----:R-:W4:Y:S01]  /*0170*/  LDG.E R13, desc[UR6][R10.64] ;  /* 0x000000060a0d7981 */ /* 0x002f22000c1e1900 */
[----:B------:R-:W-:Y:S02]  /*0180*/  IADD3 R9, PT, PT, R0, R7, RZ ;  /* 0x0000000700097210 */ /* 0x000fe40007ffe0ff */
[----:B--2---:R-:W-:Y:S02]  /*0190*/  ISETP.GE.U32.AND P1, PT, R8, 0x8, PT ;  /* 0x000000080800780c */ /* 0x004fe40003f26070 */
[----:B------:R-:W-:Y:S01]  /*01a0*/  MOV R12, RZ ;  /* 0x000000ff000c7202 */ /* 0x000fe20000000f00 */
[----:B---3--:R-:W-:-:S04]  /*01b0*/  IMAD.WIDE R2, R9, 0x4, R2 ;  /* 0x0000000409027825 */ /* 0x008fc800078e0202 */
[C---:B------:R-:W-:Y:S02]  /*01c0*/  IMAD R9, R7.reuse, R8, RZ ;  /* 0x0000000807097224 */ /* 0x040fe400078e02ff */
[----:B------:R-:W-:-:S05]  /*01d0*/  VIADD R7, R7, 0x1 ;  /* 0x0000000107077836 */ /* 0x000fca0000000000 */
[----:B------:R-:W-:Y:S01]  /*01e0*/  ISETP.NE.AND P0, PT, R7, R8, PT ;  /* 0x000000080700720c */ /* 0x000fe20003f05270 */
[----:B----4-:R0:W-:Y:S01]  /*01f0*/  STG.E desc[UR6][R2.64], R13 ;  /* 0x0000000d02007986 */ /* 0x0101e2000c101906 */
[----:B------:R-:W-:Y:S11]  /*0200*/  @!P1 BRA `(.L_x_8) ;  /* 0x0000000000c89947 */ /* 0x000ff60003800000 */
[----:B------:R-:W1:Y:S01]  /*0210*/  LDC.64 R10, c[0x0][0x388] ;  /* 0x0000e200ff0a7b82 */ /* 0x000e620000000a00 */
[----:B------:R-:W-:Y:S01]  /*0220*/  IMAD.MOV.U32 R16, RZ, RZ, R0 ;  /* 0x000000ffff107224 */ /* 0x000fe200078e0000 */
[----:B------:R-:W-:Y:S01]  /*0230*/  MOV R12, R6 ;  /* 0x00000006000c7202 */ /* 0x000fe20000000f00 */
[----:B-1----:R-:W-:-:S03]  /*0240*/  IMAD.WIDE.U32 R10, R9, 0x4, R10 ;  /* 0x00000004090a7825 */ /* 0x002fc600078e000a */
[----:B------:R-:W-:-:S05]  /*0250*/  IADD3 R17, P1, PT, R10, 0x10, RZ ;  /* 0x000000100a117810 */ /* 0x000fca0007f3e0ff */
[----:B------:R-:W-:-:S08]  /*0260*/  IMAD.X R20, RZ, RZ, R11, P1 ;  /* 0x000000ffff147224 */ /* 0x000fd000008e060b */
.L_x_9:
[----:B------:R-:W-:Y:S01]  /*0270*/  MOV R14, UR4 ;  /* 0x00000004000e7c02 */ /* 0x000fe20008000f00 */
[----:B------:R-:W-:Y:S01]  /*0280*/  IMAD.U32 R15, RZ, RZ, UR5 ;  /* 0x00000005ff0f7e24 */ /* 0x000fe2000f8e00ff */
[----:B------:R-:W-:Y:S01]  /*0290*/  MOV R10, R17 ;  /* 0x00000011000a7202 */ /* 0x000fe20000000f00 */
[----:B------:R-:W-:Y:S02]  /*02a0*/  IMAD.MOV.U32 R11, RZ, RZ, R20 ;  /* 0x000000ffff0b7224 */ /* 0x000fe400078e0014 */
[----:B------:R-:W-:-:S03]  /*02b0*/  IMAD.WIDE R14, R16, 0x4, R14 ;  /* 0x00000004100e7825 */ /* 0x000fc600078e020e */
[----:B--2---:R-:W2:Y:S04]  /*02c0*/  LDG.E R17, desc[UR6][R10.64+-0x10] ;  /* 0xfffff0060a117981 */ /* 0x004ea8000c1e1900 */
[----:B------:R-:W2:Y:S02]  /*02d0*/  LDG.E R20, desc[UR6][R14.64+-0x10] ;  /* 0xfffff0060e147981 */ /* 0x000ea4000c1e1900 */
[----:B--2---:R-:W-:-:S05]  /*02e0*/  FFMA R17, R20, R17, R13 ;  /* 0x0000001114117223 */ /* 0x004fca000000000d */
[----:B------:R1:W-:Y:S04]  /*02f0*/  STG.E desc[UR6][R2.64], R17 ;  /* 0x0000001102007986 */ /* 0x0003e8000c101906 */
[----:B------:R-:W2:Y:S04]  /*0300*/  LDG.E R20, desc[UR6][R14.64+-0xc] ;  /* 0xfffff4060e147981 */ /* 0x000ea8000c1e1900 */
[----:B0-----:R-:W2:Y:S02]  /*0310*/  LDG.E R13, desc[UR6][R10.64+-0xc] ;  /* 0xfffff4060a0d7981 */ /* 0x001ea4000c1e1900 */
[----:B--2---:R-:W-:-:S05]  /*0320*/  FFMA R13, R20, R13, R17 ;  /* 0x0000000d140d7223 */ /* 0x004fca0000000011 */
[----:B------:R0:W-:Y:S04]  /*0330*/  STG.E desc[UR6][R2.64], R13 ;  /* 0x0000000d02007986 */ /* 0x0001e8000c101906 */
[----:B------:R-:W2:Y:S04]  /*0340*/  LDG.E R20, desc[UR6][R14.64+-0x8] ;  /* 0xfffff8060e147981 */ /* 0x000ea8000c1e1900 */
[----:B------:R-:W2:Y:S02]  /*0350*/  LDG.E R19, desc[UR6][R10.64+-0x8] ;  /* 0xfffff8060a137981 */ /* 0x000ea4000c1e1900 */
[----:B--2---:R-:W-:-:S05]  /*0360*/  FFMA R19, R20, R19, R13 ;  /* 0x0000001314137223 */ /* 0x004fca000000000d */
[----:B------:R2:W-:Y:S04]  /*0370*/  STG.E desc[UR6][R2.64], R19 ;  /* 0x0000001302007986 */ /* 0x0005e8000c101906 */
[----:B------:R-:W3:Y:S04]  /*0380*/  LDG.E R20, desc[UR6][R14.64+-0x4] ;  /* 0xfffffc060e147981 */ /* 0x000ee8000c1e1900 */
[----:B------:R-:W3:Y:S02]  /*0390*/  LDG.E R21, desc[UR6][R10.64+-0x4] ;  /* 0xfffffc060a157981 */ /* 0x000ee4000c1e1900 */
[----:B---3--:R-:W-:-:S05]  /*03a0*/  FFMA R21, R20, R21, R19 ;  /* 0x0000001514157223 */ /* 0x008fca0000000013 */
[----:B------:R3:W-:Y:S04]  /*03b0*/  STG.E desc[UR6][R2.64], R21 ;  /* 0x0000001502007986 */ /* 0x0007e8000c101906 */
[----:B------:R-:W4:Y:S04]  /*03c0*/  LDG.E R20, desc[UR6][R14.64] ;  /* 0x000000060e147981 */ /* 0x000f28000c1e1900 */
[----:B-1----:R-:W4:Y:S02]  /*03d0*/  LDG.E R17, desc[UR6][R10.64] ;  /* 0x000000060a117981 */ /* 0x002f24000c1e1900 */
[----:B----4-:R-:W-:-:S05]  /*03e0*/  FFMA R17, R20, R17, R21 ;  /* 0x0000001114117223 */ /* 0x010fca0000000015 */
[----:B------:R1:W-:Y:S04]  /*03f0*/  STG.E desc[UR6][R2.64], R17 ;  /* 0x0000001102007986 */ /* 0x0003e8000c101906 */
[----:B------:R-:W2:Y:S04]  /*0400*/  LDG.E R20, desc[UR6][R14.64+0x4] ;  /* 0x000004060e147981 */ /* 0x000ea8000c1e1900 */
[----:B0-----:R-:W2:Y:S02]  /*0410*/  LDG.E R13, desc[UR6][R10.64+0x4] ;  /* 0x000004060a0d7981 */ /* 0x001ea4000c1e1900 */
[----:B--2---:R-:W-:-:S05]  /*0420*/  FFMA R19, R20, R13, R17 ;  /* 0x0000000d14137223 */ /* 0x004fca0000000011 */
[----:B------:R2:W-:Y:S04]  /*0430*/  STG.E desc[UR6][R2.64], R19 ;  /* 0x0000001302007986 */ /* 0x0005e8000c101906 */
[----:B------:R-:W3:Y:S04]  /*0440*/  LDG.E R20, desc[UR6][R14.64+0x8] ;  /* 0x000008060e147981 */ /* 0x000ee8000c1e1900 */
[----:B------:R-:W3:Y:S01]  /*0450*/  LDG.E R13, desc[UR6][R10.64+0x8] ;  /* 0x000008060a0d7981 */ /* 0x000ee2000c1e1900 */
[----:B------:R-:W-:Y:S01]  /*0460*/  IADD3 R12, PT, PT, R12, 0x8, RZ ;  /* 0x000000080c0c7810 */ /* 0x000fe20007ffe0ff */
[----:B---3--:R-:W-:-:S05]  /*0470*/  FFMA R21, R20, R13, R19 ;  /* 0x0000000d14157223 */ /* 0x008fca0000000013 */
[----:B------:R2:W-:Y:S04]  /*0480*/  STG.E desc[UR6][R2.64], R21 ;  /* 0x0000001502007986 */ /* 0x0005e8000c101906 */
[----:B------:R-:W3:Y:S04]  /*0490*/  LDG.E R20, desc[UR6][R14.64+0xc] ;  /* 0x00000c060e147981 */ /* 0x000ee8000c1e1900 */
[----:B------:R-:W3:Y:S01]  /*04a0*/  LDG.E R13, desc[UR6][R10.64+0xc] ;  /* 0x00000c060a0d7981 */ /* 0x000ee2000c1e1900 */
[----:B------:R-:W-:Y:S02]  /*04b0*/  ISETP.NE.AND P1, PT, R12, RZ, PT ;  /* 0x000000ff0c00720c */ /* 0x000fe40003f25270 */
[----:B-1----:R-:W-:-:S02]  /*04c0*/  IADD3 R17, P2, PT, R10, 0x20, RZ ;  /* 0x000000200a117810 */ /* 0x002fc40007f5e0ff */
[----:B------:R-:W-:Y:S01]  /*04d0*/  IADD3 R16, PT, PT, R16, 0x8, RZ ;  /* 0x0000000810107810 */ /* 0x000fe20007ffe0ff */
[----:B---3--:R-:W-:Y:S02]  /*04e0*/  FFMA R13, R20, R13, R21 ;  /* 0x0000000d140d7223 */ /* 0x008fe40000000015 */
[----:B------:R-:W-:-:S03]  /*04f0*/  IMAD.X R20, RZ, RZ, R11, P2 ;  /* 0x000000ffff147224 */ /* 0x000fc600010e060b */
[----:B------:R2:W-:Y:S03]  /*0500*/  STG.E desc[UR6][R2.64], R13 ;  /* 0x0000000d02007986 */ /* 0x0005e6000c101906 */
[----:B------:R-:W-:Y:S05]  /*0510*/  @P1 BRA `(.L_x_9) ;  /* 0xfffffffc00541947 */ /* 0x000fea000383ffff */
[----:B------:R-:W-:-:S07]  /*0520*/  IMAD.MOV.U32 R12, RZ, RZ, R4 ;  /* 0x000000ffff0c7224 */ /* 0x000fce00078e0004 */
.L_x_8:
[----:B------:R-:W-:-:S13]  /*0530*/  ISETP.NE.AND P1, PT, R18, RZ, PT ;  /* 0x000000ff1200720c */ /* 0x000fda0003f25270 */
[----:B------:R-:W-:Y:S05]  /*0540*/  @!P1 BRA `(.L_x_10) ;  /* 0x0000000400009947 */ /* 0x000fea0003800000 */
[----:B------:R-:W-:Y:S02]  /*0550*/  IADD3 R10, PT, PT, R18, -0x1, RZ ;  /* 0xffffffff120a7810 */ /* 0x000fe40007ffe0ff */
[----:B------:R-:W-:Y:S02]  /*0560*/  ISETP.NE.AND P1, PT, R5, RZ, PT ;  /* 0x000000ff0500720c */ /* 0x000fe40003f25270 */
[----:B------:R-:W-:-:S13]  /*0570*/  ISETP.GE.U32.AND P2, PT, R10, 0x3, PT ;  /* 0x000000030a00780c */ /* 0x000fda0003f46070 */
[----:B------:R-:W-:Y:S05]  /*0580*/  @!P2 BRA `(.L_x_11) ;  /* 0x000000000070a947 */ /* 0x000fea0003800000 */
[----:B------:R-:W1:Y:S01]  /*0590*/  LDC.64 R14, c[0x0][0x388] ;  /* 0x0000e200ff0e7b82 */ /* 0x000e620000000a00 */
[----:B--2---:R-:W-:Y:S01]  /*05a0*/  IADD3 R19, PT, PT, R9, R12, RZ ;  /* 0x0000000c09137210 */ /* 0x004fe20007ffe0ff */
[----:B------:R-:W-:-:S06]  /*05b0*/  IMAD.IADD R17, R0, 0x1, R12 ;  /* 0x0000000100117824 */ /* 0x000fcc00078e020c */
[----:B------:R-:W2:Y:S01]  /*05c0*/  LDC.64 R10, c[0x0][0x380] ;  /* 0x0000e000ff0a7b82 */ /* 0x000ea20000000a00 */
[----:B-1----:R-:W-:-:S06]  /*05d0*/  IMAD.WIDE.U32 R14, R19, 0x4, R14 ;  /* 0x00000004130e7825 */ /* 0x002fcc00078e000e */
[----:B------:R-:W0:Y:S01]  /*05e0*/  LDG.E R14, desc[UR6][R14.64] ;  /* 0x000000060e0e7981 */ /* 0x000e22000c1e1900 */
[----:B--2---:R-:W-:Y:S02]  /*05f0*/  IMAD.WIDE R10, R17, 0x4, R10 ;  /* 0x00000004110a7825 */ /* 0x004fe400078e020a */
[----:B------:R-:W1:Y:S03]  /*0600*/  LDC.64 R16, c[0x0][0x388] ;  /* 0x0000e200ff107b82 */ /* 0x000e660000000a00 */
[----:B------:R-:W0:Y:S01]  /*0610*/  LDG.E R20, desc[UR6][R10.64] ;  /* 0x000000060a147981 */ /* 0x000e22000c1e1900 */
[----:B------:R-:W-:-:S04]  /*0620*/  IADD3 R19, P2, PT, R9, R12, RZ ;  /* 0x0000000c09137210 */ /* 0x000fc80007f5e0ff */
[----:B------:R-:W-:Y:S02]  /*0630*/  IADD3.X R22, PT, PT, RZ, RZ, RZ, P2, !PT ;  /* 0x000000ffff167210 */ /* 0x000fe400017fe4ff */
[----:B-1----:R-:W-:-:S04]  /*0640*/  LEA R16, P2, R19, R16, 0x2 ;  /* 0x0000001013107211 */ /* 0x002fc800078410ff */
[----:B------:R-:W-:Y:S01]  /*0650*/  LEA.HI.X R17, R19, R17, R22, 0x2, P2 ;  /* 0x0000001113117211 */ /* 0x000fe200010f1416 */
[----:B0-----:R-:W-:-:S05]  /*0660*/  FFMA R13, R20, R14, R13 ;  /* 0x0000000e140d7223 */ /* 0x001fca000000000d */
[----:B------:R0:W-:Y:S04]  /*0670*/  STG.E desc[UR6][R2.64], R13 ;  /* 0x0000000d02007986 */ /* 0x0001e8000c101906 */
[----:B------:R-:W2:Y:S04]  /*0680*/  LDG.E R20, desc[UR6][R10.64+0x4] ;  /* 0x000004060a147981 */ /* 0x000ea8000c1e1900 */
[----:B------:R-:W2:Y:S02]  /*0690*/  LDG.E R19, desc[UR6][R16.64+0x4] ;  /* 0x0000040610137981 */ /* 0x000ea4000c1e1900 */
[----:B--2---:R-:W-:-:S05]  /*06a0*/  FFMA R19, R20, R19, R13 ;  /* 0x0000001314137223 */ /* 0x004fca000000000d */
[----:B------:R1:W-:Y:S04]  /*06b0*/  STG.E desc[UR6][R2.64], R19 ;  /* 0x0000001302007986 */ /* 0x0003e8000c101906 */
[----:B------:R-:W2:Y:S04]  /*06c0*/  LDG.E R14, desc[UR6][R10.64+0x8] ;  /* 0x000008060a0e7981 */ /* 0x000ea8000c1e1900 */
[----:B------:R-:W2:Y:S02]  /*06d0*/  LDG.E R15, desc[UR6][R16.64+0x8] ;  /* 0x00000806100f7981 */ /* 0x000ea4000c1e1900 */
[----:B--2---:R-:W-:-:S05]  /*06e0*/  FFMA R15, R14, R15, R19 ;  /* 0x0000000f0e0f7223 */ /* 0x004fca0000000013 */
[----:B------:R1:W-:Y:S04]  /*06f0*/  STG.E desc[UR6][R2.64], R15 ;  /* 0x0000000f02007986 */ /* 0x0003e8000c101906 */
[----:B------:R-:W0:Y:S04]  /*0700*/  LDG.E R14, desc[UR6][R10.64+0xc] ;  /* 0x00000c060a0e7981 */ /* 0x000e28000c1e1900 */
[----:B------:R-:W0:Y:S01]  /*0710*/  LDG.E R20, desc[UR6][R16.64+0xc] ;  /* 0x00000c0610147981 */ /* 0x000e22000c1e1900 */
[----:B------:R-:W-:Y:S01]  /*0720*/  IADD3 R12, PT, PT, R12, 0x4, RZ ;  /* 0x000000040c0c7810 */ /* 0x000fe20007ffe0ff */
[----:B0-----:R-:W-:-:S05]  /*0730*/  FFMA R13, R14, R20, R15 ;  /* 0x000000140e0d7223 */ /* 0x001fca000000000f */
[----:B------:R1:W-:Y:S02]  /*0740*/  STG.E desc[UR6][R2.64], R13 ;  /* 0x0000000d02007986 */ /* 0x0003e4000c101906 */
.L_x_11:
[----:B------:R-:W-:Y:S05]  /*0750*/  @!P1 BRA `(.L_x_10) ;  /* 0x00000000007c9947 */ /* 0x000fea0003800000 */
[----:B------:R-:W3:Y:S01]  /*0760*/  LDC.64 R16, c[0x0][0x388] ;  /* 0x0000e200ff107b82 */ /* 0x000ee20000000a00 */
[----:B------:R-:W-:-:S07]  /*0770*/  ISETP.NE.AND P1, PT, R5, 0x1, PT ;  /* 0x000000010500780c */ /* 0x000fce0003f25270 */
[----:B------:R-:W4:Y:S06]  /*0780*/  LDC.64 R10, c[0x0][0x380] ;  /* 0x0000e000ff0a7b82 */ /* 0x000f2c0000000a00 */
[----:B-12---:R-:W-:Y:S01]  /*0790*/  @P1 IMAD.IADD R19, R9, 0x1, R12 ;  /* 0x0000000109131824 */ /* 0x006fe200078e020c */
[----:B------:R-:W-:-:S03]  /*07a0*/  @P1 IADD3 R15, PT, PT, R0, R12, RZ ;  /* 0x0000000c000f1210 */ /* 0x000fc60007ffe0ff */
[----:B---3--:R-:W-:-:S06]  /*07b0*/  @P1 IMAD.WIDE.U32 R16, R19, 0x4, R16 ;  /* 0x0000000413101825 */ /* 0x008fcc00078e0010 */
[----:B------:R-:W2:Y:S01]  /*07c0*/  @P1 LDG.E R16, desc[UR6][R16.64] ;  /* 0x0000000610101981 */ /* 0x000ea2000c1e1900 */
[----:B----4-:R-:W-:Y:S02]  /*07d0*/  @P1 IMAD.WIDE R10, R15, 0x4, R10 ;  /* 0x000000040f0a1825 */ /* 0x010fe400078e020a */
[----:B------:R-:W1:Y:S03]  /*07e0*/  @P1 LDC.64 R14, c[0x0][0x388] ;  /* 0x0000e200ff0e1b82 */ /* 0x000e660000000a00 */
[----:B------:R-:W2:Y:S01]  /*07f0*/  @P1 LDG.E R20, desc[UR6][R10.64] ;  /* 0x000000060a141981 */ /* 0x000ea2000c1e1900 */
[----:B------:R-:W-:-:S04]  /*0800*/  @P1 IADD3 R19, P2, PT, R9, R12, RZ ;  /* 0x0000000c09131210 */ /* 0x000fc80007f5e0ff */
[----:B------:R-:W-:Y:S02]  /*0810*/  @P1 IADD3.X R22, PT, PT, RZ, RZ, RZ, P2, !PT ;  /* 0x000000ffff161210 */ /* 0x000fe400017fe4ff */
[----:B-1----:R-:W-:-:S04]  /*0820*/  @P1 LEA R14, P2, R19, R14, 0x2 ;  /* 0x0000000e130e1211 */ /* 0x002fc800078410ff */
[----:B------:R-:W-:Y:S01]  /*0830*/  @P1 LEA.HI.X R15, R19, R15, R22, 0x2, P2 ;  /* 0x0000000f130f1211 */ /* 0x000fe200010f1416 */
[----:B--2---:R-:W-:Y:S02]  /*0840*/  @P1 FFMA R19, R20, R16, R13 ;  /* 0x0000001014131223 */ /* 0x004fe4000000000d */
[----:B------:R-:W1:Y:S03]  /*0850*/  LDC.64 R20, c[0x0][0x380] ;  /* 0x0000e000ff147b82 */ /* 0x000e660000000a00 */
[----:B------:R-:W-:Y:S04]  /*0860*/  @P1 STG.E desc[UR6][R2.64], R19 ;  /* 0x0000001302001986 */ /* 0x000fe8000c101906 */
[----:B------:R-:W0:Y:S01]  /*0870*/  @P1 LDG.E R22, desc[UR6][R10.64+0x4] ;  /* 0x000004060a161981 */ /* 0x000e22000c1e1900 */
[----:B------:R-:W2:Y:S03]  /*0880*/  LDC.64 R16, c[0x0][0x388] ;  /* 0x0000e200ff107b82 */ /* 0x000ea60000000a00 */
[----:B------:R-:W0:Y:S01]  /*0890*/  @P1 LDG.E R14, desc[UR6][R14.64+0x4] ;  /* 0x000004060e0e1981 */ /* 0x000e22000c1e1900 */
[----:B------:R-:W-:Y:S01]  /*08a0*/  LOP3.LUT P2, RZ, R8, 0x1, RZ, 0xc0, !PT ;  /* 0x0000000108ff7812 */ /* 0x000fe2000784c0ff */
[----:B------:R-:W-:-:S12]  /*08b0*/  @P1 VIADD R12, R12, 0x2 ;  /* 0x000000020c0c1836 */ /* 0x000fd80000000000 */
[-C--:B------:R-:W-:Y:S02]  /*08c0*/  @P2 IADD3 R23, PT, PT, R0, R12.reuse, RZ ;  /* 0x0000000c00172210 */ /* 0x080fe40007ffe0ff */
[----:B------:R-:W-:-:S03]  /*08d0*/  @P2 IADD3 R9, PT, PT, R9, R12, RZ ;  /* 0x0000000c09092210 */ /* 0x000fc60007ffe0ff */
[----:B-1----:R-:W-:-:S04]  /*08e0*/  @P2 IMAD.WIDE R20, R23, 0x4, R20 ;  /* 0x0000000417142825 */ /* 0x002fc800078e0214 */
[----:B--2---:R-:W-:-:S04]  /*08f0*/  @P2 IMAD.WIDE.U32 R16, R9, 0x4, R16 ;  /* 0x0000000409102825 */ /* 0x004fc800078e0010 */
[----:B0-----:R-:W-:-:S05]  /*0900*/  @P1 FFMA R13, R22, R14, R19 ;  /* 0x0000000e160d1223 */ /* 0x001fca0000000013 */
[----:B------:R0:W-:Y:S04]  /*0910*/  @P1 STG.E desc[UR6][R2.64], R13 ;  /* 0x0000000d02001986 */ /* 0x0001e8000c101906 */
[----:B------:R-:W0:Y:S04]  /*0920*/  @P2 LDG.E R20, desc[UR6][R20.64] ;  /* 0x0000000614142981 */ /* 0x000e28000c1e1900 */
[----:B------:R-:W0:Y:S02]  /*0930*/  @P2 LDG.E R16, desc[UR6][R16.64] ;  /* 0x0000000610102981 */ /* 0x000e24000c1e1900 */
[----:B0-----:R-:W-:-:S07]  /*0940*/  @P2 FFMA R13, R20, R16, R13 ;  /* 0x00000010140d2223 */ /* 0x001fce000000000d */
.L_x_10:
[----:B012---:R-:W-:-:S04]  /*0950*/  FMNMX R13, R13, 10, PT ;  /* 0x412000000d0d7809 */ /* 0x007fc80003800000 */
[----:B------:R-:W-:-:S05]  /*0960*/  FMNMX R13, R13, -10, !PT ;  /* 0xc12000000d0d7809 */ /* 0x000fca0007800000 */
[----:B------:R0:W-:Y:S01]  /*0970*/  STG.E desc[UR6][R2.64], R13 ;  /* 0x0000000d02007986 */ /* 0x0001e2000c101906 */
[----:B------:R-:W-:Y:S05]  /*0980*/  @P0 BRA `(.L_x_12) ;  /* 0xfffffff400e80947 */ /* 0x000fea000383ffff */
[----:B------:R-:W-:Y:S05]  /*0990*/  EXIT ;  /* 0x000000000000794d */ /* 0x000fea0003800000 */
.L_x_13:
        /* <DEDUP_REMOVED lines=14> */
.L_x_32:


//--------------------- .text._Z8tokenizePcPfii   --------------------------
	.section	.text._Z8tokenizePcPfii,"ax",@progbits
	.align	128
        .global         _Z8tokenizePcPfii
        .type           _Z8tokenizePcPfii,@function
        .size           _Z8tokenizePcPfii,(.L_x_30 - _Z8tokenizePcPfii)
        .other          _Z8tokenizePcPfii,@"STO_CUDA_ENTRY STV_DEFAULT"
_Z8tokenizePcPfii:
.text._Z8tokenizePcPfii:
[----:B------:R-:W-:Y:S01]  /*0000*/  LDC R1, c[0x0][0x37c] ;  /* 0x0000df00ff017b82 */ /* 0x000fe20000000800 */
[----:B------:R-:W0:Y:S07]  /*0010*/  S2R R3, SR_TID.X ;  /* 0x0000000000037919 */ /* 0x000e2e0000002100 */
[----:B------:R-:W0:Y:S01]  /*0020*/  S2UR UR4, SR_CTAID.X ;  /* 0x00000000000479c3 */ /* 0x000e220000002500 */
[----:B------:R-:W1:Y:S07]  /*0030*/  LDCU.64 UR6, c[0x0][0x390] ;  /* 0x00007200ff0677ac */ /* 0x000e6e0008000a00 */
[----:B------:R-:W0:Y:S02]  /*0040*/  LDC R2, c[0x0][0x360] ;  /* 0x0000d800ff027b82 */ /* 0x000e240000000800 */
[----:B0-----:R-:W-:-:S05]  /*0050*/  IMAD R2, R2, UR4, R3 ;  /* 0x0000000402027c24 */ /* 0x001fca000f8e0203 */
[----:B------:R-:W-:-:S04]  /*0060*/  SHF.R.S32.HI R3, RZ, 0x1f, R2 ;  /* 0x0000001fff037819 */ /* 0x000fc80000011402 */
[----:B------:R-:W-:-:S04]  /*0070*/  LEA.HI R3, R3, R2, RZ, 0x7 ;  /* 0x0000000203037211 */ /* 0x000fc800078f38ff */
[----:B------:R-:W-:-:S04]  /*0080*/  SHF.R.S32.HI R3, RZ, 0x7, R3 ;  /* 0x00000007ff037819 */ /* 0x000fc80000011403 */
[----:B-1----:R-:W-:-:S04]  /*0090*/  ISETP.GE.AND P0, PT, R3, UR7, PT ;  /* 0x0000000703007c0c */ /* 0x002fc8000bf06270 */
[----:B------:R-:W-:-:S13]  /*00a0*/  ISETP.GE.OR P0, PT, R2, UR6, P0 ;  /* 0x0000000602007c0c */ /* 0x000fda0008706670 */
[----:B------:R-:W-:Y:S05]  /*00b0*/  @P0 EXIT ;  /* 0x000000000000094d */ /* 0x000fea0003800000 */
[----:B------:R-:W0:Y:S01]  /*00c0*/  LDCU.64 UR4, c[0x0][0x380] ;  /* 0x00007000ff0477ac */ /* 0x000e220008000a00 */
[----:B------:R-:W1:Y:S01]  /*00d0*/  LDCU.64 UR6, c[0x0][0x358] ;  /* 0x00006b00ff0677ac */ /* 0x000e620008000a00 */
[----:B0-----:R-:W-:-:S04]  /*00e0*/  IADD3 R4, P0, PT, R2, UR4, RZ ;  /* 0x0000000402047c10 */ /* 0x001fc8000ff1e0ff */
[----:B------:R-:W-:-:S05]  /*00f0*/  LEA.HI.X.SX32 R5, R2, UR5, 0x1, P0 ;  /* 0x0000000502057c11 */ /* 0x000fca00080f0eff */
[----:B-1----:R-:W2:Y:S01]  /*0100*/  LDG.E.S8 R0, desc[UR6][R4.64] ;  /* 0x0000000604007981 */ /* 0x002ea2000c1e1300 */
[----:B------:R-:W-:Y:S01]  /*0110*/  IMAD.MOV.U32 R6, RZ, RZ, 0x3b808081 ;  /* 0x3b808081ff067424 */ /* 0x000fe200078e00ff */
[----:B------:R-:W-:Y:S01]  /*0120*/  BSSY.RECONVERGENT B1, `(.L_x_14) ;  /* 0x000000c000017945 */ /* 0x000fe20003800200 */
[----:B------:R-:W-:-:S04]  /*0130*/  IMAD.MOV.U32 R3, RZ, RZ, 0x437f0000 ;  /* 0x437f0000ff037424 */ /* 0x000fc800078e00ff */
[----:B------:R-:W-:-:S04]  /*0140*/  FFMA R3, R6, -R3, 1 ;  /* 0x3f80000006037423 */ /* 0x000fc80000000803 */
[----:B------:R-:W-:Y:S01]  /*0150*/  FFMA R3, R3, R6, 0.0039215688593685626984 ;  /* 0x3b80808103037423 */ /* 0x000fe20000000006 */
[----:B--2---:R-:W0:Y:S08]  /*0160*/  I2F.S16 R0, R0 ;  /* 0x0000000000007306 */ /* 0x004e300000101400 */
[----:B0-----:R-:W0:Y:S01]  /*0170*/  FCHK P0, R0, 255 ;  /* 0x437f000000007902 */ /* 0x001e220000000000 */
[----:B------:R-:W-:-:S04]  /*0180*/  FFMA R6, R0, R3, RZ ;  /* 0x0000000300067223 */ /* 0x000fc800000000ff */
[----:B------:R-:W-:-:S04]  /*0190*/  FFMA R7, R6, -255, R0 ;  /* 0xc37f000006077823 */ /* 0x000fc80000000000 */
[----:B------:R-:W-:Y:S01]  /*01a0*/  FFMA R7, R3, R7, R6 ;  /* 0x0000000703077223 */ /* 0x000fe20000000006 */
[----:B0-----:R-:W-:Y:S06]  /*01b0*/  @!P0 BRA `(.L_x_15) ;  /* 0x0000000000088947 */ /* 0x001fec0003800000 */
[----:B------:R-:W-:-:S07]  /*01c0*/  MOV R4, 0x1e0 ;  /* 0x000001e000047802 */ /* 0x000fce0000000f00 */
[----:B------:R-:W-:Y:S05]  /*01d0*/  CALL.REL.NOINC `($__internal_1_$__cuda_sm3x_div_rn_noftz_f32_slowpath) ;  /* 0x0000000000147944 */ /* 0x000fea0003c00000 */
.L_x_15:
[----:B------:R-:W-:Y:S05]  /*01e0*/  BSYNC.RECONVERGENT B1 ;  /* 0x0000000000017941 */ /* 0x000fea0003800200 */
.L_x_14:
[----:B------:R-:W0:Y:S02]  /*01f0*/  LDC.64 R4, c[0x0][0x388] ;  /* 0x0000e200ff047b82 */ /* 0x000e240000000a00 */
[----:B0-----:R-:W-:-:S05]  /*0200*/  IMAD.WIDE R2, R2, 0x4, R4 ;  /* 0x0000000402027825 */ /* 0x001fca00078e0204 */
[----:B------:R-:W-:Y:S01]  /*0210*/  STG.E desc[UR6][R2.64], R7 ;  /* 0x0000000702007986 */ /* 0x000fe2000c101906 */
[----:B------:R-:W-:Y:S05]  /*0220*/  EXIT ;  /* 0x000000000000794d */ /* 0x000fea0003800000 */
        .weak           $__internal_1_$__cuda_sm3x_div_rn_noftz_f32_slowpath
        .type           $__internal_1_$__cuda_sm3x_div_rn_noftz_f32_slowpath,@function
        .size           $__internal_1_$__cuda_sm3x_div_rn_noftz_f32_slowpath,(.L_x_30 - $__internal_1_$__cuda_sm3x_div_rn_noftz_f32_slowpath)
$__internal_1_$__cuda_sm3x_div_rn_noftz_f32_slowpath:
[--C-:B------:R-:W-:Y:S01]  /*0230*/  SHF.R.U32.HI R3, RZ, 0x17, R0.reuse ;  /* 0x00000017ff037819 */ /* 0x100fe20000011600 */
[----:B------:R-:W-:Y:S04]  /*0240*/  BSSY.RECONVERGENT B0, `(.L_x_16) ;  /* 0x000005c000007945 */ /* 0x000fe80003800200 */
[----:B------:R-:W-:Y:S01]  /*0250*/  BSSY.RELIABLE B2, `(.L_x_17) ;  /* 0x000001a000027945 */ /* 0x000fe20003800100 */
[----:B------:R-:W-:Y:S01]  /*0260*/  IMAD.MOV.U32 R5, RZ, RZ, R0 ;  /* 0x000000ffff057224 */ /* 0x000fe200078e0000 */
[----:B------:R-:W-:-:S05]  /*0270*/  LOP3.LUT R3, R3, 0xff, RZ, 0xc0, !PT ;  /* 0x000000ff03037812 */ /* 0x000fca00078ec0ff */
[----:B------:R-:W-:-:S05]  /*0280*/  VIADD R7, R3, 0xffffffff ;  /* 0xffffffff03077836 */ /* 0x000fca0000000000 */
[----:B------:R-:W-:-:S13]  /*0290*/  ISETP.GT.U32.OR P0, PT, R7, 0xfd, !PT ;  /* 0x000000fd0700780c */ /* 0x000fda0007f04470 */
[----:B------:R-:W-:Y:S01]  /*02a0*/  @!P0 IMAD.MOV.U32 R6, RZ, RZ, RZ ;  /* 0x000000ffff068224 */ /* 0x000fe200078e00ff */
[----:B------:R-:W-:Y:S06]  /*02b0*/  @!P0 BRA `(.L_x_18) ;  /* 0x00000000004c8947 */ /* 0x000fec0003800000 */
[----:B------:R-:W-:-:S13]  /*02c0*/  FSETP.GTU.FTZ.AND P0, PT, |R0|, +INF , PT ;  /* 0x7f8000000000780b */ /* 0x000fda0003f1c200 */
[----:B------:R-:W-:Y:S05]  /*02d0*/  @P0 BREAK.RELIABLE B2 ;  /* 0x0000000000020942 */ /* 0x000fea0003800100 */
[----:B------:R-:W-:Y:S05]  /*02e0*/  @P0 BRA `(.L_x_19) ;  /* 0x0000000400400947 */ /* 0x000fea0003800000 */
[----:B------:R-:W-:-:S05]  /*02f0*/  IMAD.MOV.U32 R6, RZ, RZ, 0x437f0000 ;  /* 0x437f0000ff067424 */ /* 0x000fca00078e00ff */
[----:B------:R-:W-:-:S13]  /*0300*/  LOP3.LUT P0, RZ, R6, 0x7fffffff, R5, 0xc8, !PT ;  /* 0x7fffffff06ff7812 */ /* 0x000fda000780c805 */
[----:B------:R-:W-:Y:S05]  /*0310*/  @!P0 BREAK.RELIABLE B2 ;  /* 0x0000000000028942 */ /* 0x000fea0003800100 */
[----:B------:R-:W-:Y:S05]  /*0320*/  @!P0 BRA `(.L_x_20) ;  /* 0x0000000400288947 */ /* 0x000fea0003800000 */
[----:B------:R-:W-:-:S13]  /*0330*/  LOP3.LUT P0, RZ, R5, 0x7fffffff, RZ, 0xc0, !PT ;  /* 0x7fffffff05ff7812 */ /* 0x000fda000780c0ff */
[----:B------:R-:W-:Y:S05]  /*0340*/  @!P0 BREAK.RELIABLE B2 ;  /* 0x0000000000028942 */ /* 0x000fea0003800100 */
[----:B------:R-:W-:Y:S05]  /*0350*/  @!P0 BRA `(.L_x_21) ;  /* 0x0000000400148947 */ /* 0x000fea0003800000 */
[----:B------:R-:W-:Y:S02]  /*0360*/  FSETP.NEU.FTZ.AND P0, PT, |R0|, +INF , PT ;  /* 0x7f8000000000780b */ /* 0x000fe40003f1d200 */
[----:B------:R-:W-:-:S04]  /*0370*/  LOP3.LUT P1, RZ, R6, 0x7fffffff, RZ, 0xc0, !PT ;  /* 0x7fffffff06ff7812 */ /* 0x000fc8000782c0ff */
[----:B------:R-:W-:-:S13]  /*0380*/  PLOP3.LUT P0, PT, P0, P1, PT, 0x2f, 0xf2 ;  /* 0x0000000000f2781c */ /* 0x000fda0000702577 */
[----:B------:R-:W-:Y:S05]  /*0390*/  @P0 BREAK.RELIABLE B2 ;  /* 0x0000000000020942 */ /* 0x000fea0003800100 */
[----:B------:R-:W-:Y:S05]  /*03a0*/  @P0 BRA `(.L_x_22) ;  /* 0x0000000000f40947 */ /* 0x000fea0003800000 */
[----:B------:R-:W-:-:S13]  /*03b0*/  ISETP.GE.AND P0, PT, R7, RZ, PT ;  /* 0x000000ff0700720c */ /* 0x000fda0003f06270 */
[----:B------:R-:W-:Y:S02]  /*03c0*/  @P0 IMAD.MOV.U32 R6, RZ, RZ, RZ ;  /* 0x000000ffff060224 */ /* 0x000fe400078e00ff */
[----:B------:R-:W-:Y:S01]  /*03d0*/  @!P0 FFMA R5, R0, 1.84467440737095516160e+19, RZ ;  /* 0x5f80000000058823 */ /* 0x000fe200000000ff */
[----:B------:R-:W-:-:S07]  /*03e0*/  @!P0 IMAD.MOV.U32 R6, RZ, RZ, -0x40 ;  /* 0xffffffc0ff068424 */ /* 0x000fce00078e00ff */
.L_x_18:
[----:B------:R-:W-:Y:S05]  /*03f0*/  BSYNC.RELIABLE B2 ;  /* 0x0000000000027941 */ /* 0x000fea0003800100 */
.L_x_17:
[----:B------:R-:W-:Y:S01]  /*0400*/  UMOV UR4, 0x437f0000 ;  /* 0x437f000000047882 */ /* 0x000fe20000000000 */
[----:B------:R-:W-:Y:S01]  /*0410*/  VIADD R3, R3, 0xffffff81 ;  /* 0xffffff8103037836 */ /* 0x000fe20000000000 */
[----:B------:R-:W-:Y:S01]  /*0420*/  UIADD3 UR4, UPT, UPT, UR4, -0x3800000, URZ ;  /* 0xfc80000004047890 */ /* 0x000fe2000fffe0ff */
[----:B------:R-:W-:Y:S02]  /*0430*/  BSSY.RECONVERGENT B2, `(.L_x_23) ;  /* 0x0000033000027945 */ /* 0x000fe40003800200 */
[----:B------:R-:W-:Y:S01]  /*0440*/  IMAD R0, R3, -0x800000, R5 ;  /* 0xff80000003007824 */ /* 0x000fe200078e0205 */
[----:B------:R-:W-:Y:S02]  /*0450*/  IADD3 R6, PT, PT, R6, -0x7, R3 ;  /* 0xfffffff906067810 */ /* 0x000fe40007ffe003 */
[----:B------:R-:W-:-:S03]  /*0460*/  FADD.FTZ R9, -RZ, -UR4 ;  /* 0x80000004ff097e21 */ /* 0x000fc60008010100 */
[----:B------:R-:W0:Y:S02]  /*0470*/  MUFU.RCP R7, UR4 ;  /* 0x0000000400077d08 */ /* 0x000e240008001000 */
[----:B0-----:R-:W-:-:S04]  /*0480*/  FFMA R8, R7, R9, 1 ;  /* 0x3f80000007087423 */ /* 0x001fc80000000009 */
[----:B------:R-:W-:-:S04]  /*0490*/  FFMA R7, R7, R8, R7 ;  /* 0x0000000807077223 */ /* 0x000fc80000000007 */
[----:B------:R-:W-:-:S04]  /*04a0*/  FFMA R8, R0, R7, RZ ;  /* 0x0000000700087223 */ /* 0x000fc800000000ff */
[----:B------:R-:W-:-:S04]  /*04b0*/  FFMA R5, R9, R8, R0 ;  /* 0x0000000809057223 */ /* 0x000fc80000000000 */
[----:B------:R-:W-:-:S04]  /*04c0*/  FFMA R8, R7, R5, R8 ;  /* 0x0000000507087223 */ /* 0x000fc80000000008 */
[----:B------:R-:W-:-:S04]  /*04d0*/  FFMA R9, R9, R8, R0 ;  /* 0x0000000809097223 */ /* 0x000fc80000000000 */
[----:B------:R-:W-:-:S05]  /*04e0*/  FFMA R5, R7, R9, R8 ;  /* 0x0000000907057223 */ /* 0x000fca0000000008 */
[----:B------:R-:W-:-:S04]  /*04f0*/  SHF.R.U32.HI R0, RZ, 0x17, R5 ;  /* 0x00000017ff007819 */ /* 0x000fc80000011605 */
[----:B------:R-:W-:-:S05]  /*0500*/  LOP3.LUT R0, R0, 0xff, RZ, 0xc0, !PT ;  /* 0x000000ff00007812 */ /* 0x000fca00078ec0ff */
[----:B------:R-:W-:-:S04]  /*0510*/  IMAD.IADD R10, R0, 0x1, R6 ;  /* 0x00000001000a7824 */ /* 0x000fc800078e0206 */
[----:B------:R-:W-:-:S05]  /*0520*/  VIADD R0, R10, 0xffffffff ;  /* 0xffffffff0a007836 */ /* 0x000fca0000000000 */
[----:B------:R-:W-:-:S13]  /*0530*/  ISETP.GE.U32.AND P0, PT, R0, 0xfe, PT ;  /* 0x000000fe0000780c */ /* 0x000fda0003f06070 */
[----:B------:R-:W-:Y:S05]  /*0540*/  @!P0 BRA `(.L_x_24) ;  /* 0x0000000000808947 */ /* 0x000fea0003800000 */
[----:B------:R-:W-:-:S13]  /*0550*/  ISETP.GT.AND P0, PT, R10, 0xfe, PT ;  /* 0x000000fe0a00780c */ /* 0x000fda0003f04270 */
[----:B------:R-:W-:Y:S05]  /*0560*/  @P0 BRA `(.L_x_25) ;  /* 0x00000000006c0947 */ /* 0x000fea0003800000 */
[----:B------:R-:W-:-:S13]  /*0570*/  ISETP.GE.AND P0, PT, R10, 0x1, PT ;  /* 0x000000010a00780c */ /* 0x000fda0003f06270 */
[----:B------:R-:W-:Y:S05]  /*0580*/  @P0 BRA `(.L_x_26) ;  /* 0x0000000000740947 */ /* 0x000fea0003800000 */
[----:B------:R-:W-:Y:S02]  /*0590*/  ISETP.GE.AND P0, PT, R10, -0x18, PT ;  /* 0xffffffe80a00780c */ /* 0x000fe40003f06270 */
[----:B------:R-:W-:-:S11]  /*05a0*/  LOP3.LUT R5, R5, 0x80000000, RZ, 0xc0, !PT ;  /* 0x8000000005057812 */ /* 0x000fd600078ec0ff */
[----:B------:R-:W-:Y:S05]  /*05b0*/  @!P0 BRA `(.L_x_26) ;  /* 0x0000000000688947 */ /* 0x000fea0003800000 */
[CCC-:B------:R-:W-:Y:S01]  /*05c0*/  FFMA.RZ R0, R7.reuse, R9.reuse, R8.reuse ;  /* 0x0000000907007223 */ /* 0x1c0fe2000000c008 */
[C---:B------:R-:W-:Y:S01]  /*05d0*/  VIADD R6, R10.reuse, 0x20 ;  /* 0x000000200a067836 */ /* 0x040fe20000000000 */
[C---:B------:R-:W-:Y:S02]  /*05e0*/  ISETP.NE.AND P2, PT, R10.reuse, RZ, PT ;  /* 0x000000ff0a00720c */ /* 0x040fe40003f45270 */
[----:B------:R-:W-:Y:S02]  /*05f0*/  ISETP.NE.AND P1, PT, R10, RZ, PT ;  /* 0x000000ff0a00720c */ /* 0x000fe40003f25270 */
[----:B------:R-:W-:Y:S01]  /*0600*/  LOP3.LUT R3, R0, 0x7fffff, RZ, 0xc0, !PT ;  /* 0x007fffff00037812 */ /* 0x000fe200078ec0ff */
[CCC-:B------:R-:W-:Y:S01]  /*0610*/  FFMA.RP R0, R7.reuse, R9.reuse, R8.reuse ;  /* 0x0000000907007223 */ /* 0x1c0fe20000008008 */
[----:B------:R-:W-:Y:S01]  /*0620*/  FFMA.RM R7, R7, R9, R8 ;  /* 0x0000000907077223 */ /* 0x000fe20000004008 */
[----:B------:R-:W-:Y:S01]  /*0630*/  IMAD.MOV R8, RZ, RZ, -R10 ;  /* 0x000000ffff087224 */ /* 0x000fe200078e0a0a */
[----:B------:R-:W-:-:S03]  /*0640*/  LOP3.LUT R3, R3, 0x800000, RZ, 0xfc, !PT ;  /* 0x0080000003037812 */ /* 0x000fc600078efcff */
[----:B------:R-:W-:Y:S02]  /*0650*/  FSETP.NEU.FTZ.AND P0, PT, R0, R7, PT ;  /* 0x000000070000720b */ /* 0x000fe40003f1d000 */
[----:B------:R-:W-:Y:S02]  /*0660*/  SHF.L.U32 R6, R3, R6, RZ ;  /* 0x0000000603067219 */ /* 0x000fe400000006ff */
[----:B------:R-:W-:Y:S02]  /*0670*/  SEL R0, R8, RZ, P2 ;  /* 0x000000ff08007207 */ /* 0x000fe40001000000 */
[----:B------:R-:W-:Y:S02]  /*0680*/  ISETP.NE.AND P1, PT, R6, RZ, P1 ;  /* 0x000000ff0600720c */ /* 0x000fe40000f25270 */
[----:B------:R-:W-:Y:S02]  /*0690*/  SHF.R.U32.HI R0, RZ, R0, R3 ;  /* 0x00000000ff007219 */ /* 0x000fe40000011603 */
[----:B------:R-:W-:-:S02]  /*06a0*/  PLOP3.LUT P0, PT, P0, P1, PT, 0xf8, 0x8f ;  /* 0x00000000008f781c */ /* 0x000fc40000703f70 */
[----:B------:R-:W-:Y:S02]  /*06b0*/  SHF.R.U32.HI R6, RZ, 0x1, R0 ;  /* 0x00000001ff067819 */ /* 0x000fe40000011600 */
[----:B------:R-:W-:-:S04]  /*06c0*/  SEL R3, RZ, 0x1, !P0 ;  /* 0x00000001ff037807 */ /* 0x000fc80004000000 */
[----:B------:R-:W-:-:S04]  /*06d0*/  LOP3.LUT R3, R3, 0x1, R6, 0xf8, !PT ;  /* 0x0000000103037812 */ /* 0x000fc800078ef806 */
[----:B------:R-:W-:-:S05]  /*06e0*/  LOP3.LUT R3, R3, R0, RZ, 0xc0, !PT ;  /* 0x0000000003037212 */ /* 0x000fca00078ec0ff */
[----:B------:R-:W-:-:S05]  /*06f0*/  IMAD.IADD R6, R6, 0x1, R3 ;  /* 0x0000000106067824 */ /* 0x000fca00078e0203 */
[----:B------:R-:W-:Y:S01]  /*0700*/  LOP3.LUT R5, R6, R5, RZ, 0xfc, !PT ;  /* 0x0000000506057212 */ /* 0x000fe200078efcff */
[----:B------:R-:W-:Y:S06]  /*0710*/  BRA `(.L_x_26) ;  /* 0x0000000000107947 */ /* 0x000fec0003800000 */
.L_x_25:
[----:B------:R-:W-:-:S04]  /*0720*/  LOP3.LUT R5, R5, 0x80000000, RZ, 0xc0, !PT ;  /* 0x8000000005057812 */ /* 0x000fc800078ec0ff */
[----:B------:R-:W-:Y:S01]  /*0730*/  LOP3.LUT R5, R5, 0x7f800000, RZ, 0xfc, !PT ;  /* 0x7f80000005057812 */ /* 0x000fe200078efcff */
[----:B------:R-:W-:Y:S06]  /*0740*/  BRA `(.L_x_26) ;  /* 0x0000000000047947 */ /* 0x000fec0003800000 */
.L_x_24:
[----:B------:R-:W-:-:S07]  /*0750*/  IMAD R5, R6, 0x800000, R5 ;  /* 0x0080000006057824 */ /* 0x000fce00078e0205 */
.L_x_26:
[----:B------:R-:W-:Y:S05]  /*0760*/  BSYNC.RECONVERGENT B2 ;  /* 0x0000000000027941 */ /* 0x000fea0003800200 */
.L_x_23:
[----:B------:R-:W-:Y:S05]  /*0770*/  BRA `(.L_x_27) ;  /* 0x0000000000207947 */ /* 0x000fea0003800000 */
.L_x_22:
[----:B------:R-:W-:-:S04]  /*0780*/  LOP3.LUT R5, R6, 0x80000000, R5, 0x48, !PT ;  /* 0x8000000006057812 */ /* 0x000fc800078e4805 */
[----:B------:R-:W-:Y:S01]  /*0790*/  LOP3.LUT R5, R5, 0x7f800000, RZ, 0xfc, !PT ;  /* 0x7f80000005057812 */ /* 0x000fe200078efcff */
[----:B------:R-:W-:Y:S06]  /*07a0*/  BRA `(.L_x_27) ;  /* 0x0000000000147947 */ /* 0x000fec0003800000 */
.L_x_21:
[----:B------:R-:W-:Y:S01]  /*07b0*/  LOP3.LUT R5, R6, 0x80000000, R5, 0x48, !PT ;  /* 0x8000000006057812 */ /* 0x000fe200078e4805 */
[----:B------:R-:W-:Y:S06]  /*07c0*/  BRA `(.L_x_27) ;  /* 0x00000000000c7947 */ /* 0x000fec0003800000 */
.L_x_20:
[----:B------:R-:W0:Y:S01]  /*07d0*/  MUFU.RSQ R5, -QNAN ;  /* 0xffc0000000057908 */ /* 0x000e220000001400 */
[----:B------:R-:W-:Y:S05]  /*07e0*/  BRA `(.L_x_27) ;  /* 0x0000000000047947 */ /* 0x000fea0003800000 */
.L_x_19:
[----:B------:R-:W-:-:S07]  /*07f0*/  FADD.FTZ R5, R0, 255 ;  /* 0x437f000000057421 */ /* 0x000fce0000010000 */
.L_x_27:
[----:B------:R-:W-:Y:S05]  /*0800*/  BSYNC.RECONVERGENT B0 ;  /* 0x0000000000007941 */ /* 0x000fea0003800200 */
.L_x_16:
[----:B0-----:R-:W-:Y:S02]  /*0810*/  IMAD.MOV.U32 R7, RZ, RZ, R5 ;  /* 0x000000ffff077224 */ /* 0x001fe400078e0005 */
[----:B------:R-:W-:-:S04]  /*0820*/  IMAD.MOV.U32 R5, RZ, RZ, 0x0 ;  /* 0x00000000ff057424 */ /* 0x000fc800078e00ff */
[----:B------:R-:W-:Y:S05]  /*0830*/  RET.REL.NODEC R4 `(_Z8tokenizePcPfii) ;  /* 0xfffffff404f07950 */ /* 0x000fea0003c3ffff */
.L_x_28:
        /* <DEDUP_REMOVED lines=12> */
.L_x_30:


//--------------------- .nv.shared.reserved.0     --------------------------
	.section	.nv.shared.reserved.0,"aw",@nobits
	.weak		__nv_reservedSMEM_offset_0_alias
	.size		__nv_reservedSMEM_offset_0_alias, 0, 64
	.other		__nv_reservedSMEM_offset_0_alias,@"STO_CUDA_RESERVED_SHARED STV_DEFAULT"
__nv_reservedSMEM_offset_0_alias:
	.zero		0
	.zero		64


//--------------------- .nv.constant0._Z18sigmoid_activationPfi --------------------------
	.section	.nv.constant0._Z18sigmoid_activationPfi,"a",@progbits
	.sectionflags	@""
	.align	4
.nv.constant0._Z18sigmoid_activationPfi:
	.zero		908


//--------------------- .nv.constant0._Z11dense_layerPfS_S_S_ii --------------------------
	.section	.nv.constant0._Z11dense_layerPfS_S_S_ii,"a",@progbits
	.sectionflags	@""
	.align	4
.nv.constant0._Z11dense_layerPfS_S_S_ii:
	.zero		936


//--------------------- .nv.constant0._Z8tokenizePcPfii --------------------------
	.section	.nv.constant0._Z8tokenizePcPfii,"a",@progbits
	.sectionflags	@""
	.align	4
.nv.constant0._Z8tokenizePcPfii:
	.zero		920


//--------------------- SYMBOLS --------------------------

	.type		.nv.reservedSmem.offset0,@object
	.size		.nv.reservedSmem.offset0,0x4
